//
// Generated by NVIDIA NVVM Compiler
//
// Compiler Build ID: CL-36424714
// Cuda compilation tools, release 13.0, V13.0.88
// Based on NVVM 20.0.0
//

.version 9.0
.target sm_100
.address_size 64

	// .globl	_Z21citydist_sorted_deltaPKfPKjPfPjiii
// _ZZ21citydist_sorted_deltaPKfPKjPfPjiiiE8svi_I_A1 has been demoted
// _ZZ21citydist_sorted_deltaPKfPKjPfPjiiiE6smr_A1 has been demoted
// _ZZ21citydist_sorted_deltaPKfPKjPfPjiiiE10smr_delta1 has been demoted
// _ZZ21citydist_sorted_deltaPKfPKjPfPjiiiE11smi_nneigh1 has been demoted

.visible .entry _Z21citydist_sorted_deltaPKfPKjPfPjiii(
	.param .u64 .ptr .align 1 _Z21citydist_sorted_deltaPKfPKjPfPjiii_param_0,
	.param .u64 .ptr .align 1 _Z21citydist_sorted_deltaPKfPKjPfPjiii_param_1,
	.param .u64 .ptr .align 1 _Z21citydist_sorted_deltaPKfPKjPfPjiii_param_2,
	.param .u64 .ptr .align 1 _Z21citydist_sorted_deltaPKfPKjPfPjiii_param_3,
	.param .u32 _Z21citydist_sorted_deltaPKfPKjPfPjiii_param_4,
	.param .u32 _Z21citydist_sorted_deltaPKfPKjPfPjiii_param_5,
	.param .u32 _Z21citydist_sorted_deltaPKfPKjPfPjiii_param_6
)
{
	.reg .pred 	%p<275>;
	.reg .b32 	%r<576>;
	.reg .b32 	%f<440>;
	.reg .b64 	%rd<56>;
	// demoted variable
	.shared .align 4 .b8 _ZZ21citydist_sorted_deltaPKfPKjPfPjiiiE8svi_I_A1[64];
	// demoted variable
	.shared .align 4 .b8 _ZZ21citydist_sorted_deltaPKfPKjPfPjiiiE6smr_A1[832];
	// demoted variable
	.shared .align 4 .b8 _ZZ21citydist_sorted_deltaPKfPKjPfPjiiiE10smr_delta1[8192];
	// demoted variable
	.shared .align 4 .b8 _ZZ21citydist_sorted_deltaPKfPKjPfPjiiiE11smi_nneigh1[8192];
	ld.param.u64 	%rd6, [_Z21citydist_sorted_deltaPKfPKjPfPjiii_param_0];
	ld.param.u64 	%rd3, [_Z21citydist_sorted_deltaPKfPKjPfPjiii_param_1];
	ld.param.u32 	%r302, [_Z21citydist_sorted_deltaPKfPKjPfPjiii_param_4];
	ld.param.u32 	%r303, [_Z21citydist_sorted_deltaPKfPKjPfPjiii_param_5];
	ld.param.u32 	%r304, [_Z21citydist_sorted_deltaPKfPKjPfPjiii_param_6];
	cvta.to.global.u64 	%rd1, %rd6;
	cvta.to.global.u64 	%rd2, %rd3;
	mov.u32 	%r305, %ctaid.x;
	mov.u32 	%r306, %ctaid.y;
	mov.u32 	%r307, %nctaid.x;
	mad.lo.s32 	%r308, %r306, %r307, %r305;
	shl.b32 	%r1, %r308, 4;
	mov.u32 	%r2, %tid.x;
	setp.ge.s32 	%p1, %r2, %r304;
	@%p1 bra 	$L__BB0_48;
	setp.ge.s32 	%p2, %r1, %r302;
	mov.f32 	%f305, 0f7F7FF023;
	@%p2 bra 	$L__BB0_3;
	mad.lo.s32 	%r309, %r1, %r304, %r2;
	mul.wide.s32 	%rd7, %r309, 4;
	add.s64 	%rd8, %rd1, %rd7;
	ld.global.f32 	%f305, [%rd8];
$L__BB0_3:
	shl.b32 	%r310, %r2, 6;
	mov.u32 	%r311, _ZZ21citydist_sorted_deltaPKfPKjPfPjiiiE6smr_A1;
	add.s32 	%r3, %r311, %r310;
	st.shared.f32 	[%r3], %f305;
	add.s32 	%r4, %r1, 1;
	setp.lt.s32 	%p3, %r4, %r302;
	@%p3 bra 	$L__BB0_5;
	mov.b32 	%r312, 2139090979;
	st.shared.u32 	[%r3+4], %r312;
	bra.uni 	$L__BB0_6;
$L__BB0_5:
	mad.lo.s32 	%r313, %r4, %r304, %r2;
	mul.wide.s32 	%rd9, %r313, 4;
	add.s64 	%rd10, %rd1, %rd9;
	ld.global.f32 	%f215, [%rd10];
	st.shared.f32 	[%r3+4], %f215;
$L__BB0_6:
	add.s32 	%r5, %r1, 2;
	setp.lt.s32 	%p4, %r5, %r302;
	@%p4 bra 	$L__BB0_8;
	mov.b32 	%r314, 2139090979;
	st.shared.u32 	[%r3+8], %r314;
	bra.uni 	$L__BB0_9;
$L__BB0_8:
	mad.lo.s32 	%r315, %r5, %r304, %r2;
	mul.wide.s32 	%rd11, %r315, 4;
	add.s64 	%rd12, %rd1, %rd11;
	ld.global.f32 	%f216, [%rd12];
	st.shared.f32 	[%r3+8], %f216;
$L__BB0_9:
	add.s32 	%r6, %r1, 3;
	setp.lt.s32 	%p5, %r6, %r302;
	@%p5 bra 	$L__BB0_11;
	mov.b32 	%r316, 2139090979;
	st.shared.u32 	[%r3+12], %r316;
	bra.uni 	$L__BB0_12;
$L__BB0_11:
	mad.lo.s32 	%r317, %r6, %r304, %r2;
	mul.wide.s32 	%rd13, %r317, 4;
	add.s64 	%rd14, %rd1, %rd13;
	ld.global.f32 	%f217, [%rd14];
	st.shared.f32 	[%r3+12], %f217;
$L__BB0_12:
	add.s32 	%r7, %r1, 4;
	setp.lt.s32 	%p6, %r7, %r302;
	@%p6 bra 	$L__BB0_14;
	mov.b32 	%r318, 2139090979;
	st.shared.u32 	[%r3+16], %r318;
	bra.uni 	$L__BB0_15;
$L__BB0_14:
	mad.lo.s32 	%r319, %r7, %r304, %r2;
	mul.wide.s32 	%rd15, %r319, 4;
	add.s64 	%rd16, %rd1, %rd15;
	ld.global.f32 	%f218, [%rd16];
	st.shared.f32 	[%r3+16], %f218;
$L__BB0_15:
	add.s32 	%r8, %r1, 5;
	setp.lt.s32 	%p7, %r8, %r302;
	@%p7 bra 	$L__BB0_17;
	mov.b32 	%r320, 2139090979;
	st.shared.u32 	[%r3+20], %r320;
	bra.uni 	$L__BB0_18;
$L__BB0_17:
	mad.lo.s32 	%r321, %r8, %r304, %r2;
	mul.wide.s32 	%rd17, %r321, 4;
	add.s64 	%rd18, %rd1, %rd17;
	ld.global.f32 	%f219, [%rd18];
	st.shared.f32 	[%r3+20], %f219;
$L__BB0_18:
	add.s32 	%r9, %r1, 6;
	setp.lt.s32 	%p8, %r9, %r302;
	@%p8 bra 	$L__BB0_20;
	mov.b32 	%r322, 2139090979;
	st.shared.u32 	[%r3+24], %r322;
	bra.uni 	$L__BB0_21;
$L__BB0_20:
	mad.lo.s32 	%r323, %r9, %r304, %r2;
	mul.wide.s32 	%rd19, %r323, 4;
	add.s64 	%rd20, %rd1, %rd19;
	ld.global.f32 	%f220, [%rd20];
	st.shared.f32 	[%r3+24], %f220;
$L__BB0_21:
	add.s32 	%r10, %r1, 7;
	setp.lt.s32 	%p9, %r10, %r302;
	@%p9 bra 	$L__BB0_23;
	mov.b32 	%r324, 2139090979;
	st.shared.u32 	[%r3+28], %r324;
	bra.uni 	$L__BB0_24;
$L__BB0_23:
	mad.lo.s32 	%r325, %r10, %r304, %r2;
	mul.wide.s32 	%rd21, %r325, 4;
	add.s64 	%rd22, %rd1, %rd21;
	ld.global.f32 	%f221, [%rd22];
	st.shared.f32 	[%r3+28], %f221;
$L__BB0_24:
	add.s32 	%r11, %r1, 8;
	setp.lt.s32 	%p10, %r11, %r302;
	@%p10 bra 	$L__BB0_26;
	mov.b32 	%r326, 2139090979;
	st.shared.u32 	[%r3+32], %r326;
	bra.uni 	$L__BB0_27;
$L__BB0_26:
	mad.lo.s32 	%r327, %r11, %r304, %r2;
	mul.wide.s32 	%rd23, %r327, 4;
	add.s64 	%rd24, %rd1, %rd23;
	ld.global.f32 	%f222, [%rd24];
	st.shared.f32 	[%r3+32], %f222;
$L__BB0_27:
	add.s32 	%r12, %r1, 9;
	setp.lt.s32 	%p11, %r12, %r302;
	@%p11 bra 	$L__BB0_29;
	mov.b32 	%r328, 2139090979;
	st.shared.u32 	[%r3+36], %r328;
	bra.uni 	$L__BB0_30;
$L__BB0_29:
	mad.lo.s32 	%r329, %r12, %r304, %r2;
	mul.wide.s32 	%rd25, %r329, 4;
	add.s64 	%rd26, %rd1, %rd25;
	ld.global.f32 	%f223, [%rd26];
	st.shared.f32 	[%r3+36], %f223;
$L__BB0_30:
	add.s32 	%r13, %r1, 10;
	setp.lt.s32 	%p12, %r13, %r302;
	@%p12 bra 	$L__BB0_32;
	mov.b32 	%r330, 2139090979;
	st.shared.u32 	[%r3+40], %r330;
	bra.uni 	$L__BB0_33;
$L__BB0_32:
	mad.lo.s32 	%r331, %r13, %r304, %r2;
	mul.wide.s32 	%rd27, %r331, 4;
	add.s64 	%rd28, %rd1, %rd27;
	ld.global.f32 	%f224, [%rd28];
	st.shared.f32 	[%r3+40], %f224;
$L__BB0_33:
	add.s32 	%r14, %r1, 11;
	setp.lt.s32 	%p13, %r14, %r302;
	@%p13 bra 	$L__BB0_35;
	mov.b32 	%r332, 2139090979;
	st.shared.u32 	[%r3+44], %r332;
	bra.uni 	$L__BB0_36;
$L__BB0_35:
	mad.lo.s32 	%r333, %r14, %r304, %r2;
	mul.wide.s32 	%rd29, %r333, 4;
	add.s64 	%rd30, %rd1, %rd29;
	ld.global.f32 	%f225, [%rd30];
	st.shared.f32 	[%r3+44], %f225;
$L__BB0_36:
	add.s32 	%r15, %r1, 12;
	setp.lt.s32 	%p14, %r15, %r302;
	@%p14 bra 	$L__BB0_38;
	mov.b32 	%r334, 2139090979;
	st.shared.u32 	[%r3+48], %r334;
	bra.uni 	$L__BB0_39;
$L__BB0_38:
	mad.lo.s32 	%r335, %r15, %r304, %r2;
	mul.wide.s32 	%rd31, %r335, 4;
	add.s64 	%rd32, %rd1, %rd31;
	ld.global.f32 	%f226, [%rd32];
	st.shared.f32 	[%r3+48], %f226;
$L__BB0_39:
	add.s32 	%r16, %r1, 13;
	setp.lt.s32 	%p15, %r16, %r302;
	@%p15 bra 	$L__BB0_41;
	mov.b32 	%r336, 2139090979;
	st.shared.u32 	[%r3+52], %r336;
	bra.uni 	$L__BB0_42;
$L__BB0_41:
	mad.lo.s32 	%r337, %r16, %r304, %r2;
	mul.wide.s32 	%rd33, %r337, 4;
	add.s64 	%rd34, %rd1, %rd33;
	ld.global.f32 	%f227, [%rd34];
	st.shared.f32 	[%r3+52], %f227;
$L__BB0_42:
	add.s32 	%r17, %r1, 14;
	setp.lt.s32 	%p16, %r17, %r302;
	@%p16 bra 	$L__BB0_44;
	mov.b32 	%r338, 2139090979;
	st.shared.u32 	[%r3+56], %r338;
	bra.uni 	$L__BB0_45;
$L__BB0_44:
	mad.lo.s32 	%r339, %r17, %r304, %r2;
	mul.wide.s32 	%rd35, %r339, 4;
	add.s64 	%rd36, %rd1, %rd35;
	ld.global.f32 	%f228, [%rd36];
	st.shared.f32 	[%r3+56], %f228;
$L__BB0_45:
	add.s32 	%r18, %r1, 15;
	setp.lt.s32 	%p17, %r18, %r302;
	@%p17 bra 	$L__BB0_47;
	mov.b32 	%r340, 2139090979;
	st.shared.u32 	[%r3+60], %r340;
	bra.uni 	$L__BB0_48;
$L__BB0_47:
	mad.lo.s32 	%r341, %r18, %r304, %r2;
	mul.wide.s32 	%rd37, %r341, 4;
	add.s64 	%rd38, %rd1, %rd37;
	ld.global.f32 	%f229, [%rd38];
	st.shared.f32 	[%r3+60], %f229;
$L__BB0_48:
	setp.gt.u32 	%p18, %r2, 15;
	@%p18 bra 	$L__BB0_52;
	add.s32 	%r19, %r1, %r2;
	setp.ge.s32 	%p19, %r19, %r302;
	@%p19 bra 	$L__BB0_51;
	mul.wide.s32 	%rd39, %r19, 4;
	add.s64 	%rd40, %rd2, %rd39;
	ld.global.u32 	%r346, [%rd40];
	shl.b32 	%r347, %r2, 2;
	mov.u32 	%r348, _ZZ21citydist_sorted_deltaPKfPKjPfPjiiiE8svi_I_A1;
	add.s32 	%r349, %r348, %r347;
	st.shared.u32 	[%r349], %r346;
	bra.uni 	$L__BB0_52;
$L__BB0_51:
	add.s32 	%r342, %r302, 1;
	shl.b32 	%r343, %r2, 2;
	mov.u32 	%r344, _ZZ21citydist_sorted_deltaPKfPKjPfPjiiiE8svi_I_A1;
	add.s32 	%r345, %r344, %r343;
	st.shared.u32 	[%r345], %r342;
$L__BB0_52:
	add.s32 	%r465, %r1, 1;
	add.s32 	%r466, %r1, 2;
	add.s32 	%r467, %r1, 3;
	add.s32 	%r468, %r1, 4;
	add.s32 	%r469, %r1, 5;
	add.s32 	%r470, %r1, 6;
	add.s32 	%r471, %r1, 7;
	add.s32 	%r472, %r1, 8;
	add.s32 	%r473, %r1, 9;
	add.s32 	%r474, %r1, 10;
	add.s32 	%r475, %r1, 11;
	add.s32 	%r476, %r1, 12;
	add.s32 	%r477, %r1, 13;
	add.s32 	%r478, %r1, 14;
	add.s32 	%r479, %r1, 15;
	bar.sync 	0;
	setp.gt.s32 	%p20, %r1, %r303;
	sub.s32 	%r350, %r1, %r303;
	add.s32 	%r351, %r479, %r303;
	add.s32 	%r352, %r302, -1;
	min.s32 	%r353, %r351, %r352;
	setp.ne.s32 	%p21, %r303, 0;
	selp.b32 	%r354, %r350, 0, %p21;
	selp.b32 	%r355, %r354, 0, %p20;
	selp.b32 	%r35, %r353, %r352, %p21;
	add.s32 	%r460, %r355, %r2;
	setp.gt.s32 	%p22, %r460, %r35;
	mov.f32 	%f353, 0f7F7FF023;
	mov.f32 	%f352, %f353;
	mov.f32 	%f351, %f353;
	mov.f32 	%f350, %f353;
	mov.f32 	%f349, %f353;
	mov.f32 	%f348, %f353;
	mov.f32 	%f347, %f353;
	mov.f32 	%f346, %f353;
	mov.f32 	%f345, %f353;
	mov.f32 	%f344, %f353;
	mov.f32 	%f343, %f353;
	mov.f32 	%f342, %f353;
	mov.f32 	%f341, %f353;
	mov.f32 	%f340, %f353;
	mov.f32 	%f339, %f353;
	mov.f32 	%f321, %f353;
	mov.u32 	%r459, %r1;
	@%p22 bra 	$L__BB0_124;
	mov.u32 	%r37, %ntid.x;
	setp.lt.s32 	%p23, %r304, 1;
	@%p23 bra 	$L__BB0_90;
	ld.shared.u32 	%r38, [_ZZ21citydist_sorted_deltaPKfPKjPfPjiiiE8svi_I_A1];
	ld.shared.u32 	%r39, [_ZZ21citydist_sorted_deltaPKfPKjPfPjiiiE8svi_I_A1+4];
	ld.shared.u32 	%r40, [_ZZ21citydist_sorted_deltaPKfPKjPfPjiiiE8svi_I_A1+8];
	ld.shared.u32 	%r41, [_ZZ21citydist_sorted_deltaPKfPKjPfPjiiiE8svi_I_A1+12];
	ld.shared.u32 	%r42, [_ZZ21citydist_sorted_deltaPKfPKjPfPjiiiE8svi_I_A1+16];
	ld.shared.u32 	%r43, [_ZZ21citydist_sorted_deltaPKfPKjPfPjiiiE8svi_I_A1+20];
	ld.shared.u32 	%r44, [_ZZ21citydist_sorted_deltaPKfPKjPfPjiiiE8svi_I_A1+24];
	ld.shared.u32 	%r45, [_ZZ21citydist_sorted_deltaPKfPKjPfPjiiiE8svi_I_A1+28];
	ld.shared.u32 	%r46, [_ZZ21citydist_sorted_deltaPKfPKjPfPjiiiE8svi_I_A1+32];
	ld.shared.u32 	%r47, [_ZZ21citydist_sorted_deltaPKfPKjPfPjiiiE8svi_I_A1+36];
	ld.shared.u32 	%r48, [_ZZ21citydist_sorted_deltaPKfPKjPfPjiiiE8svi_I_A1+40];
	ld.shared.u32 	%r49, [_ZZ21citydist_sorted_deltaPKfPKjPfPjiiiE8svi_I_A1+44];
	ld.shared.u32 	%r50, [_ZZ21citydist_sorted_deltaPKfPKjPfPjiiiE8svi_I_A1+48];
	ld.shared.u32 	%r51, [_ZZ21citydist_sorted_deltaPKfPKjPfPjiiiE8svi_I_A1+52];
	ld.shared.u32 	%r52, [_ZZ21citydist_sorted_deltaPKfPKjPfPjiiiE8svi_I_A1+56];
	mov.f32 	%f353, 0f7F7FF023;
	ld.shared.u32 	%r53, [_ZZ21citydist_sorted_deltaPKfPKjPfPjiiiE8svi_I_A1+60];
	mov.f32 	%f352, %f353;
	mov.f32 	%f351, %f353;
	mov.f32 	%f350, %f353;
	mov.f32 	%f349, %f353;
	mov.f32 	%f348, %f353;
	mov.f32 	%f347, %f353;
	mov.f32 	%f346, %f353;
	mov.f32 	%f345, %f353;
	mov.f32 	%f344, %f353;
	mov.f32 	%f343, %f353;
	mov.f32 	%f342, %f353;
	mov.f32 	%f341, %f353;
	mov.f32 	%f340, %f353;
	mov.f32 	%f339, %f353;
	mov.f32 	%f321, %f353;
	mov.u32 	%r459, %r1;
$L__BB0_55:
	neg.s32 	%r463, %r304;
	mul.lo.s32 	%r462, %r460, %r304;
	mov.u32 	%r389, _ZZ21citydist_sorted_deltaPKfPKjPfPjiiiE6smr_A1;
	add.s32 	%r461, %r389, 32;
	mov.f32 	%f322, 0f00000000;
	mov.f32 	%f323, %f322;
	mov.f32 	%f324, %f322;
	mov.f32 	%f325, %f322;
	mov.f32 	%f326, %f322;
	mov.f32 	%f327, %f322;
	mov.f32 	%f328, %f322;
	mov.f32 	%f329, %f322;
	mov.f32 	%f330, %f322;
	mov.f32 	%f331, %f322;
	mov.f32 	%f332, %f322;
	mov.f32 	%f333, %f322;
	mov.f32 	%f334, %f322;
	mov.f32 	%f335, %f322;
	mov.f32 	%f336, %f322;
	mov.f32 	%f337, %f322;
$L__BB0_56:
	mul.wide.s32 	%rd43, %r462, 4;
	add.s64 	%rd44, %rd1, %rd43;
	ld.global.f32 	%f234, [%rd44];
	ld.shared.f32 	%f235, [%r461+-32];
	sub.f32 	%f236, %f234, %f235;
	setp.lt.f32 	%p121, %f236, 0f00000000;
	neg.f32 	%f237, %f236;
	selp.f32 	%f238, %f237, %f236, %p121;
	add.f32 	%f337, %f337, %f238;
	ld.shared.f32 	%f239, [%r461+-28];
	sub.f32 	%f240, %f234, %f239;
	setp.lt.f32 	%p122, %f240, 0f00000000;
	neg.f32 	%f241, %f240;
	selp.f32 	%f242, %f241, %f240, %p122;
	add.f32 	%f336, %f336, %f242;
	ld.shared.f32 	%f243, [%r461+-24];
	sub.f32 	%f244, %f234, %f243;
	setp.lt.f32 	%p123, %f244, 0f00000000;
	neg.f32 	%f245, %f244;
	selp.f32 	%f246, %f245, %f244, %p123;
	add.f32 	%f335, %f335, %f246;
	ld.shared.f32 	%f247, [%r461+-20];
	sub.f32 	%f248, %f234, %f247;
	setp.lt.f32 	%p124, %f248, 0f00000000;
	neg.f32 	%f249, %f248;
	selp.f32 	%f250, %f249, %f248, %p124;
	add.f32 	%f334, %f334, %f250;
	ld.shared.f32 	%f251, [%r461+-16];
	sub.f32 	%f252, %f234, %f251;
	setp.lt.f32 	%p125, %f252, 0f00000000;
	neg.f32 	%f253, %f252;
	selp.f32 	%f254, %f253, %f252, %p125;
	add.f32 	%f333, %f333, %f254;
	ld.shared.f32 	%f255, [%r461+-12];
	sub.f32 	%f256, %f234, %f255;
	setp.lt.f32 	%p126, %f256, 0f00000000;
	neg.f32 	%f257, %f256;
	selp.f32 	%f258, %f257, %f256, %p126;
	add.f32 	%f332, %f332, %f258;
	ld.shared.f32 	%f259, [%r461+-8];
	sub.f32 	%f260, %f234, %f259;
	setp.lt.f32 	%p127, %f260, 0f00000000;
	neg.f32 	%f261, %f260;
	selp.f32 	%f262, %f261, %f260, %p127;
	add.f32 	%f331, %f331, %f262;
	ld.shared.f32 	%f263, [%r461+-4];
	sub.f32 	%f264, %f234, %f263;
	setp.lt.f32 	%p128, %f264, 0f00000000;
	neg.f32 	%f265, %f264;
	selp.f32 	%f266, %f265, %f264, %p128;
	add.f32 	%f330, %f330, %f266;
	ld.shared.f32 	%f267, [%r461];
	sub.f32 	%f268, %f234, %f267;
	setp.lt.f32 	%p129, %f268, 0f00000000;
	neg.f32 	%f269, %f268;
	selp.f32 	%f270, %f269, %f268, %p129;
	add.f32 	%f329, %f329, %f270;
	ld.shared.f32 	%f271, [%r461+4];
	sub.f32 	%f272, %f234, %f271;
	setp.lt.f32 	%p130, %f272, 0f00000000;
	neg.f32 	%f273, %f272;
	selp.f32 	%f274, %f273, %f272, %p130;
	add.f32 	%f328, %f328, %f274;
	ld.shared.f32 	%f275, [%r461+8];
	sub.f32 	%f276, %f234, %f275;
	setp.lt.f32 	%p131, %f276, 0f00000000;
	neg.f32 	%f277, %f276;
	selp.f32 	%f278, %f277, %f276, %p131;
	add.f32 	%f327, %f327, %f278;
	ld.shared.f32 	%f279, [%r461+12];
	sub.f32 	%f280, %f234, %f279;
	setp.lt.f32 	%p132, %f280, 0f00000000;
	neg.f32 	%f281, %f280;
	selp.f32 	%f282, %f281, %f280, %p132;
	add.f32 	%f326, %f326, %f282;
	ld.shared.f32 	%f283, [%r461+16];
	sub.f32 	%f284, %f234, %f283;
	setp.lt.f32 	%p133, %f284, 0f00000000;
	neg.f32 	%f285, %f284;
	selp.f32 	%f286, %f285, %f284, %p133;
	add.f32 	%f325, %f325, %f286;
	ld.shared.f32 	%f287, [%r461+20];
	sub.f32 	%f288, %f234, %f287;
	setp.lt.f32 	%p134, %f288, 0f00000000;
	neg.f32 	%f289, %f288;
	selp.f32 	%f290, %f289, %f288, %p134;
	add.f32 	%f324, %f324, %f290;
	ld.shared.f32 	%f291, [%r461+24];
	sub.f32 	%f292, %f234, %f291;
	setp.lt.f32 	%p135, %f292, 0f00000000;
	neg.f32 	%f293, %f292;
	selp.f32 	%f294, %f293, %f292, %p135;
	add.f32 	%f323, %f323, %f294;
	ld.shared.f32 	%f295, [%r461+28];
	sub.f32 	%f296, %f234, %f295;
	setp.lt.f32 	%p136, %f296, 0f00000000;
	neg.f32 	%f297, %f296;
	selp.f32 	%f298, %f297, %f296, %p136;
	add.f32 	%f322, %f322, %f298;
	add.s32 	%r463, %r463, 1;
	setp.eq.s32 	%p137, %r463, 0;
	add.s32 	%r462, %r462, 1;
	add.s32 	%r461, %r461, 64;
	@%p137 bra 	$L__BB0_57;
	bra.uni 	$L__BB0_56;
$L__BB0_57:
	ld.param.u64 	%rd53, [_Z21citydist_sorted_deltaPKfPKjPfPjiii_param_1];
	cvta.to.global.u64 	%rd45, %rd53;
	mul.wide.s32 	%rd46, %r460, 4;
	add.s64 	%rd47, %rd45, %rd46;
	ld.global.u32 	%r390, [%rd47];
	sub.s32 	%r129, %r1, %r460;
	setp.lt.f32 	%p138, %f337, %f321;
	setp.lt.u32 	%p139, %r390, %r38;
	and.pred  	%p140, %p138, %p139;
	@%p140 bra 	$L__BB0_58;
	bra.uni 	$L__BB0_59;
$L__BB0_58:
	setp.eq.s32 	%p141, %r303, 0;
	abs.s32 	%r391, %r129;
	setp.le.s32 	%p142, %r391, %r303;
	or.pred  	%p143, %p141, %p142;
	selp.f32 	%f321, %f337, %f321, %p143;
	selp.b32 	%r459, %r460, %r459, %p143;
$L__BB0_59:
	setp.geu.f32 	%p144, %f336, %f339;
	setp.ge.u32 	%p145, %r390, %r39;
	or.pred  	%p146, %p144, %p145;
	@%p146 bra 	$L__BB0_61;
	setp.eq.s32 	%p147, %r303, 0;
	add.s32 	%r392, %r129, 1;
	abs.s32 	%r393, %r392;
	setp.le.s32 	%p148, %r393, %r303;
	or.pred  	%p149, %p147, %p148;
	selp.f32 	%f339, %f336, %f339, %p149;
	selp.b32 	%r465, %r460, %r465, %p149;
$L__BB0_61:
	setp.geu.f32 	%p150, %f335, %f340;
	setp.ge.u32 	%p151, %r390, %r40;
	or.pred  	%p152, %p150, %p151;
	@%p152 bra 	$L__BB0_63;
	setp.eq.s32 	%p153, %r303, 0;
	add.s32 	%r394, %r129, 2;
	abs.s32 	%r395, %r394;
	setp.le.s32 	%p154, %r395, %r303;
	or.pred  	%p155, %p153, %p154;
	selp.f32 	%f340, %f335, %f340, %p155;
	selp.b32 	%r466, %r460, %r466, %p155;
$L__BB0_63:
	setp.geu.f32 	%p156, %f334, %f341;
	setp.ge.u32 	%p157, %r390, %r41;
	or.pred  	%p158, %p156, %p157;
	@%p158 bra 	$L__BB0_65;
	setp.eq.s32 	%p159, %r303, 0;
	add.s32 	%r396, %r129, 3;
	abs.s32 	%r397, %r396;
	setp.le.s32 	%p160, %r397, %r303;
	or.pred  	%p161, %p159, %p160;
	selp.f32 	%f341, %f334, %f341, %p161;
	selp.b32 	%r467, %r460, %r467, %p161;
$L__BB0_65:
	setp.geu.f32 	%p162, %f333, %f342;
	setp.ge.u32 	%p163, %r390, %r42;
	or.pred  	%p164, %p162, %p163;
	@%p164 bra 	$L__BB0_67;
	setp.eq.s32 	%p165, %r303, 0;
	add.s32 	%r398, %r129, 4;
	abs.s32 	%r399, %r398;
	setp.le.s32 	%p166, %r399, %r303;
	or.pred  	%p167, %p165, %p166;
	selp.f32 	%f342, %f333, %f342, %p167;
	selp.b32 	%r468, %r460, %r468, %p167;
$L__BB0_67:
	setp.geu.f32 	%p168, %f332, %f343;
	setp.ge.u32 	%p169, %r390, %r43;
	or.pred  	%p170, %p168, %p169;
	@%p170 bra 	$L__BB0_69;
	setp.eq.s32 	%p171, %r303, 0;
	add.s32 	%r400, %r129, 5;
	abs.s32 	%r401, %r400;
	setp.le.s32 	%p172, %r401, %r303;
	or.pred  	%p173, %p171, %p172;
	selp.f32 	%f343, %f332, %f343, %p173;
	selp.b32 	%r469, %r460, %r469, %p173;
$L__BB0_69:
	setp.geu.f32 	%p174, %f331, %f344;
	setp.ge.u32 	%p175, %r390, %r44;
	or.pred  	%p176, %p174, %p175;
	@%p176 bra 	$L__BB0_71;
	setp.eq.s32 	%p177, %r303, 0;
	add.s32 	%r402, %r129, 6;
	abs.s32 	%r403, %r402;
	setp.le.s32 	%p178, %r403, %r303;
	or.pred  	%p179, %p177, %p178;
	selp.f32 	%f344, %f331, %f344, %p179;
	selp.b32 	%r470, %r460, %r470, %p179;
$L__BB0_71:
	setp.geu.f32 	%p180, %f330, %f345;
	setp.ge.u32 	%p181, %r390, %r45;
	or.pred  	%p182, %p180, %p181;
	@%p182 bra 	$L__BB0_73;
	setp.eq.s32 	%p183, %r303, 0;
	add.s32 	%r404, %r129, 7;
	abs.s32 	%r405, %r404;
	setp.le.s32 	%p184, %r405, %r303;
	or.pred  	%p185, %p183, %p184;
	selp.f32 	%f345, %f330, %f345, %p185;
	selp.b32 	%r471, %r460, %r471, %p185;
$L__BB0_73:
	setp.geu.f32 	%p186, %f329, %f346;
	setp.ge.u32 	%p187, %r390, %r46;
	or.pred  	%p188, %p186, %p187;
	@%p188 bra 	$L__BB0_75;
	setp.eq.s32 	%p189, %r303, 0;
	add.s32 	%r406, %r129, 8;
	abs.s32 	%r407, %r406;
	setp.le.s32 	%p190, %r407, %r303;
	or.pred  	%p191, %p189, %p190;
	selp.f32 	%f346, %f329, %f346, %p191;
	selp.b32 	%r472, %r460, %r472, %p191;
$L__BB0_75:
	setp.geu.f32 	%p192, %f328, %f347;
	setp.ge.u32 	%p193, %r390, %r47;
	or.pred  	%p194, %p192, %p193;
	@%p194 bra 	$L__BB0_77;
	setp.eq.s32 	%p195, %r303, 0;
	add.s32 	%r408, %r129, 9;
	abs.s32 	%r409, %r408;
	setp.le.s32 	%p196, %r409, %r303;
	or.pred  	%p197, %p195, %p196;
	selp.f32 	%f347, %f328, %f347, %p197;
	selp.b32 	%r473, %r460, %r473, %p197;
$L__BB0_77:
	setp.geu.f32 	%p198, %f327, %f348;
	setp.ge.u32 	%p199, %r390, %r48;
	or.pred  	%p200, %p198, %p199;
	@%p200 bra 	$L__BB0_79;
	setp.eq.s32 	%p201, %r303, 0;
	add.s32 	%r410, %r129, 10;
	abs.s32 	%r411, %r410;
	setp.le.s32 	%p202, %r411, %r303;
	or.pred  	%p203, %p201, %p202;
	selp.f32 	%f348, %f327, %f348, %p203;
	selp.b32 	%r474, %r460, %r474, %p203;
$L__BB0_79:
	setp.geu.f32 	%p204, %f326, %f349;
	setp.ge.u32 	%p205, %r390, %r49;
	or.pred  	%p206, %p204, %p205;
	@%p206 bra 	$L__BB0_81;
	setp.eq.s32 	%p207, %r303, 0;
	add.s32 	%r412, %r129, 11;
	abs.s32 	%r413, %r412;
	setp.le.s32 	%p208, %r413, %r303;
	or.pred  	%p209, %p207, %p208;
	selp.f32 	%f349, %f326, %f349, %p209;
	selp.b32 	%r475, %r460, %r475, %p209;
$L__BB0_81:
	setp.geu.f32 	%p210, %f325, %f350;
	setp.ge.u32 	%p211, %r390, %r50;
	or.pred  	%p212, %p210, %p211;
	@%p212 bra 	$L__BB0_83;
	setp.eq.s32 	%p213, %r303, 0;
	add.s32 	%r414, %r129, 12;
	abs.s32 	%r415, %r414;
	setp.le.s32 	%p214, %r415, %r303;
	or.pred  	%p215, %p213, %p214;
	selp.f32 	%f350, %f325, %f350, %p215;
	selp.b32 	%r476, %r460, %r476, %p215;
$L__BB0_83:
	setp.geu.f32 	%p216, %f324, %f351;
	setp.ge.u32 	%p217, %r390, %r51;
	or.pred  	%p218, %p216, %p217;
	@%p218 bra 	$L__BB0_85;
	setp.eq.s32 	%p219, %r303, 0;
	add.s32 	%r416, %r129, 13;
	abs.s32 	%r417, %r416;
	setp.le.s32 	%p220, %r417, %r303;
	or.pred  	%p221, %p219, %p220;
	selp.f32 	%f351, %f324, %f351, %p221;
	selp.b32 	%r477, %r460, %r477, %p221;
$L__BB0_85:
	setp.geu.f32 	%p222, %f323, %f352;
	setp.ge.u32 	%p223, %r390, %r52;
	or.pred  	%p224, %p222, %p223;
	@%p224 bra 	$L__BB0_87;
	setp.eq.s32 	%p225, %r303, 0;
	add.s32 	%r418, %r129, 14;
	abs.s32 	%r419, %r418;
	setp.le.s32 	%p226, %r419, %r303;
	or.pred  	%p227, %p225, %p226;
	selp.f32 	%f352, %f323, %f352, %p227;
	selp.b32 	%r478, %r460, %r478, %p227;
$L__BB0_87:
	setp.geu.f32 	%p228, %f322, %f353;
	setp.ge.u32 	%p229, %r390, %r53;
	or.pred  	%p230, %p228, %p229;
	@%p230 bra 	$L__BB0_89;
	setp.eq.s32 	%p231, %r303, 0;
	add.s32 	%r420, %r129, 15;
	abs.s32 	%r421, %r420;
	setp.le.s32 	%p232, %r421, %r303;
	or.pred  	%p233, %p231, %p232;
	selp.f32 	%f353, %f322, %f353, %p233;
	selp.b32 	%r479, %r460, %r479, %p233;
$L__BB0_89:
	mov.u32 	%r422, %ntid.x;
	add.s32 	%r460, %r460, %r422;
	setp.gt.s32 	%p234, %r460, %r35;
	@%p234 bra 	$L__BB0_124;
	bra.uni 	$L__BB0_55;
$L__BB0_90:
	ld.shared.u32 	%r54, [_ZZ21citydist_sorted_deltaPKfPKjPfPjiiiE8svi_I_A1];
	ld.shared.u32 	%r55, [_ZZ21citydist_sorted_deltaPKfPKjPfPjiiiE8svi_I_A1+4];
	ld.shared.u32 	%r56, [_ZZ21citydist_sorted_deltaPKfPKjPfPjiiiE8svi_I_A1+8];
	ld.shared.u32 	%r57, [_ZZ21citydist_sorted_deltaPKfPKjPfPjiiiE8svi_I_A1+12];
	ld.shared.u32 	%r58, [_ZZ21citydist_sorted_deltaPKfPKjPfPjiiiE8svi_I_A1+16];
	ld.shared.u32 	%r59, [_ZZ21citydist_sorted_deltaPKfPKjPfPjiiiE8svi_I_A1+20];
	ld.shared.u32 	%r60, [_ZZ21citydist_sorted_deltaPKfPKjPfPjiiiE8svi_I_A1+24];
	ld.shared.u32 	%r61, [_ZZ21citydist_sorted_deltaPKfPKjPfPjiiiE8svi_I_A1+28];
	ld.shared.u32 	%r62, [_ZZ21citydist_sorted_deltaPKfPKjPfPjiiiE8svi_I_A1+32];
	ld.shared.u32 	%r63, [_ZZ21citydist_sorted_deltaPKfPKjPfPjiiiE8svi_I_A1+36];
	ld.shared.u32 	%r64, [_ZZ21citydist_sorted_deltaPKfPKjPfPjiiiE8svi_I_A1+40];
	ld.shared.u32 	%r65, [_ZZ21citydist_sorted_deltaPKfPKjPfPjiiiE8svi_I_A1+44];
	ld.shared.u32 	%r66, [_ZZ21citydist_sorted_deltaPKfPKjPfPjiiiE8svi_I_A1+48];
	ld.shared.u32 	%r67, [_ZZ21citydist_sorted_deltaPKfPKjPfPjiiiE8svi_I_A1+52];
	ld.shared.u32 	%r68, [_ZZ21citydist_sorted_deltaPKfPKjPfPjiiiE8svi_I_A1+56];
	mov.f32 	%f353, 0f7F7FF023;
	ld.shared.u32 	%r69, [_ZZ21citydist_sorted_deltaPKfPKjPfPjiiiE8svi_I_A1+60];
	mov.f32 	%f352, %f353;
	mov.f32 	%f351, %f353;
	mov.f32 	%f350, %f353;
	mov.f32 	%f349, %f353;
	mov.f32 	%f348, %f353;
	mov.f32 	%f347, %f353;
	mov.f32 	%f346, %f353;
	mov.f32 	%f345, %f353;
	mov.f32 	%f344, %f353;
	mov.f32 	%f343, %f353;
	mov.f32 	%f342, %f353;
	mov.f32 	%f341, %f353;
	mov.f32 	%f340, %f353;
	mov.f32 	%f339, %f353;
	mov.f32 	%f321, %f353;
	mov.u32 	%r459, %r1;
$L__BB0_91:
	mul.wide.s32 	%rd41, %r460, 4;
	add.s64 	%rd42, %rd2, %rd41;
	ld.global.u32 	%r356, [%rd42];
	sub.s32 	%r148, %r1, %r460;
	setp.leu.f32 	%p24, %f321, 0f00000000;
	setp.ge.u32 	%p25, %r356, %r54;
	or.pred  	%p26, %p24, %p25;
	@%p26 bra 	$L__BB0_93;
	setp.eq.s32 	%p27, %r303, 0;
	abs.s32 	%r357, %r148;
	setp.le.s32 	%p28, %r357, %r303;
	or.pred  	%p29, %p27, %p28;
	selp.f32 	%f321, 0f00000000, %f321, %p29;
	selp.b32 	%r459, %r460, %r459, %p29;
$L__BB0_93:
	setp.leu.f32 	%p30, %f339, 0f00000000;
	setp.ge.u32 	%p31, %r356, %r55;
	or.pred  	%p32, %p30, %p31;
	@%p32 bra 	$L__BB0_95;
	setp.eq.s32 	%p33, %r303, 0;
	add.s32 	%r358, %r148, 1;
	abs.s32 	%r359, %r358;
	setp.le.s32 	%p34, %r359, %r303;
	or.pred  	%p35, %p33, %p34;
	selp.f32 	%f339, 0f00000000, %f339, %p35;
	selp.b32 	%r465, %r460, %r465, %p35;
$L__BB0_95:
	setp.leu.f32 	%p36, %f340, 0f00000000;
	setp.ge.u32 	%p37, %r356, %r56;
	or.pred  	%p38, %p36, %p37;
	@%p38 bra 	$L__BB0_97;
	setp.eq.s32 	%p39, %r303, 0;
	add.s32 	%r360, %r148, 2;
	abs.s32 	%r361, %r360;
	setp.le.s32 	%p40, %r361, %r303;
	or.pred  	%p41, %p39, %p40;
	selp.f32 	%f340, 0f00000000, %f340, %p41;
	selp.b32 	%r466, %r460, %r466, %p41;
$L__BB0_97:
	setp.leu.f32 	%p42, %f341, 0f00000000;
	setp.ge.u32 	%p43, %r356, %r57;
	or.pred  	%p44, %p42, %p43;
	@%p44 bra 	$L__BB0_99;
	setp.eq.s32 	%p45, %r303, 0;
	add.s32 	%r362, %r148, 3;
	abs.s32 	%r363, %r362;
	setp.le.s32 	%p46, %r363, %r303;
	or.pred  	%p47, %p45, %p46;
	selp.f32 	%f341, 0f00000000, %f341, %p47;
	selp.b32 	%r467, %r460, %r467, %p47;
$L__BB0_99:
	setp.leu.f32 	%p48, %f342, 0f00000000;
	setp.ge.u32 	%p49, %r356, %r58;
	or.pred  	%p50, %p48, %p49;
	@%p50 bra 	$L__BB0_101;
	setp.eq.s32 	%p51, %r303, 0;
	add.s32 	%r364, %r148, 4;
	abs.s32 	%r365, %r364;
	setp.le.s32 	%p52, %r365, %r303;
	or.pred  	%p53, %p51, %p52;
	selp.f32 	%f342, 0f00000000, %f342, %p53;
	selp.b32 	%r468, %r460, %r468, %p53;
$L__BB0_101:
	setp.leu.f32 	%p54, %f343, 0f00000000;
	setp.ge.u32 	%p55, %r356, %r59;
	or.pred  	%p56, %p54, %p55;
	@%p56 bra 	$L__BB0_103;
	setp.eq.s32 	%p57, %r303, 0;
	add.s32 	%r366, %r148, 5;
	abs.s32 	%r367, %r366;
	setp.le.s32 	%p58, %r367, %r303;
	or.pred  	%p59, %p57, %p58;
	selp.f32 	%f343, 0f00000000, %f343, %p59;
	selp.b32 	%r469, %r460, %r469, %p59;
$L__BB0_103:
	setp.leu.f32 	%p60, %f344, 0f00000000;
	setp.ge.u32 	%p61, %r356, %r60;
	or.pred  	%p62, %p60, %p61;
	@%p62 bra 	$L__BB0_105;
	setp.eq.s32 	%p63, %r303, 0;
	add.s32 	%r368, %r148, 6;
	abs.s32 	%r369, %r368;
	setp.le.s32 	%p64, %r369, %r303;
	or.pred  	%p65, %p63, %p64;
	selp.f32 	%f344, 0f00000000, %f344, %p65;
	selp.b32 	%r470, %r460, %r470, %p65;
$L__BB0_105:
	setp.leu.f32 	%p66, %f345, 0f00000000;
	setp.ge.u32 	%p67, %r356, %r61;
	or.pred  	%p68, %p66, %p67;
	@%p68 bra 	$L__BB0_107;
	setp.eq.s32 	%p69, %r303, 0;
	add.s32 	%r370, %r148, 7;
	abs.s32 	%r371, %r370;
	setp.le.s32 	%p70, %r371, %r303;
	or.pred  	%p71, %p69, %p70;
	selp.f32 	%f345, 0f00000000, %f345, %p71;
	selp.b32 	%r471, %r460, %r471, %p71;
$L__BB0_107:
	setp.leu.f32 	%p72, %f346, 0f00000000;
	setp.ge.u32 	%p73, %r356, %r62;
	or.pred  	%p74, %p72, %p73;
	@%p74 bra 	$L__BB0_109;
	setp.eq.s32 	%p75, %r303, 0;
	add.s32 	%r372, %r148, 8;
	abs.s32 	%r373, %r372;
	setp.le.s32 	%p76, %r373, %r303;
	or.pred  	%p77, %p75, %p76;
	selp.f32 	%f346, 0f00000000, %f346, %p77;
	selp.b32 	%r472, %r460, %r472, %p77;
$L__BB0_109:
	setp.leu.f32 	%p78, %f347, 0f00000000;
	setp.ge.u32 	%p79, %r356, %r63;
	or.pred  	%p80, %p78, %p79;
	@%p80 bra 	$L__BB0_111;
	setp.eq.s32 	%p81, %r303, 0;
	add.s32 	%r374, %r148, 9;
	abs.s32 	%r375, %r374;
	setp.le.s32 	%p82, %r375, %r303;
	or.pred  	%p83, %p81, %p82;
	selp.f32 	%f347, 0f00000000, %f347, %p83;
	selp.b32 	%r473, %r460, %r473, %p83;
$L__BB0_111:
	setp.leu.f32 	%p84, %f348, 0f00000000;
	setp.ge.u32 	%p85, %r356, %r64;
	or.pred  	%p86, %p84, %p85;
	@%p86 bra 	$L__BB0_113;
	setp.eq.s32 	%p87, %r303, 0;
	add.s32 	%r376, %r148, 10;
	abs.s32 	%r377, %r376;
	setp.le.s32 	%p88, %r377, %r303;
	or.pred  	%p89, %p87, %p88;
	selp.f32 	%f348, 0f00000000, %f348, %p89;
	selp.b32 	%r474, %r460, %r474, %p89;
$L__BB0_113:
	setp.leu.f32 	%p90, %f349, 0f00000000;
	setp.ge.u32 	%p91, %r356, %r65;
	or.pred  	%p92, %p90, %p91;
	@%p92 bra 	$L__BB0_115;
	setp.eq.s32 	%p93, %r303, 0;
	add.s32 	%r378, %r148, 11;
	abs.s32 	%r379, %r378;
	setp.le.s32 	%p94, %r379, %r303;
	or.pred  	%p95, %p93, %p94;
	selp.f32 	%f349, 0f00000000, %f349, %p95;
	selp.b32 	%r475, %r460, %r475, %p95;
$L__BB0_115:
	setp.leu.f32 	%p96, %f350, 0f00000000;
	setp.ge.u32 	%p97, %r356, %r66;
	or.pred  	%p98, %p96, %p97;
	@%p98 bra 	$L__BB0_117;
	setp.eq.s32 	%p99, %r303, 0;
	add.s32 	%r380, %r148, 12;
	abs.s32 	%r381, %r380;
	setp.le.s32 	%p100, %r381, %r303;
	or.pred  	%p101, %p99, %p100;
	selp.f32 	%f350, 0f00000000, %f350, %p101;
	selp.b32 	%r476, %r460, %r476, %p101;
$L__BB0_117:
	setp.leu.f32 	%p102, %f351, 0f00000000;
	setp.ge.u32 	%p103, %r356, %r67;
	or.pred  	%p104, %p102, %p103;
	@%p104 bra 	$L__BB0_119;
	setp.eq.s32 	%p105, %r303, 0;
	add.s32 	%r382, %r148, 13;
	abs.s32 	%r383, %r382;
	setp.le.s32 	%p106, %r383, %r303;
	or.pred  	%p107, %p105, %p106;
	selp.f32 	%f351, 0f00000000, %f351, %p107;
	selp.b32 	%r477, %r460, %r477, %p107;
$L__BB0_119:
	setp.leu.f32 	%p108, %f352, 0f00000000;
	setp.ge.u32 	%p109, %r356, %r68;
	or.pred  	%p110, %p108, %p109;
	@%p110 bra 	$L__BB0_121;
	setp.eq.s32 	%p111, %r303, 0;
	add.s32 	%r384, %r148, 14;
	abs.s32 	%r385, %r384;
	setp.le.s32 	%p112, %r385, %r303;
	or.pred  	%p113, %p111, %p112;
	selp.f32 	%f352, 0f00000000, %f352, %p113;
	selp.b32 	%r478, %r460, %r478, %p113;
$L__BB0_121:
	setp.leu.f32 	%p114, %f353, 0f00000000;
	setp.ge.u32 	%p115, %r356, %r69;
	or.pred  	%p116, %p114, %p115;
	@%p116 bra 	$L__BB0_123;
	setp.eq.s32 	%p117, %r303, 0;
	add.s32 	%r386, %r148, 15;
	abs.s32 	%r387, %r386;
	setp.le.s32 	%p118, %r387, %r303;
	or.pred  	%p119, %p117, %p118;
	selp.f32 	%f353, 0f00000000, %f353, %p119;
	selp.b32 	%r479, %r460, %r479, %p119;
$L__BB0_123:
	add.s32 	%r460, %r460, %r37;
	setp.le.s32 	%p120, %r460, %r35;
	@%p120 bra 	$L__BB0_91;
$L__BB0_124:
	setp.gt.u32 	%p235, %r2, 15;
	shl.b32 	%r424, %r2, 6;
	mov.u32 	%r425, _ZZ21citydist_sorted_deltaPKfPKjPfPjiiiE11smi_nneigh1;
	add.s32 	%r198, %r425, %r424;
	mov.u32 	%r426, _ZZ21citydist_sorted_deltaPKfPKjPfPjiiiE10smr_delta1;
	add.s32 	%r199, %r426, %r424;
	st.shared.f32 	[%r199], %f321;
	st.shared.u32 	[%r198], %r459;
	st.shared.f32 	[%r199+4], %f339;
	st.shared.u32 	[%r198+4], %r465;
	st.shared.f32 	[%r199+8], %f340;
	st.shared.u32 	[%r198+8], %r466;
	st.shared.f32 	[%r199+12], %f341;
	st.shared.u32 	[%r198+12], %r467;
	st.shared.f32 	[%r199+16], %f342;
	st.shared.u32 	[%r198+16], %r468;
	st.shared.f32 	[%r199+20], %f343;
	st.shared.u32 	[%r198+20], %r469;
	st.shared.f32 	[%r199+24], %f344;
	st.shared.u32 	[%r198+24], %r470;
	st.shared.f32 	[%r199+28], %f345;
	st.shared.u32 	[%r198+28], %r471;
	st.shared.f32 	[%r199+32], %f346;
	st.shared.u32 	[%r198+32], %r472;
	st.shared.f32 	[%r199+36], %f347;
	st.shared.u32 	[%r198+36], %r473;
	st.shared.f32 	[%r199+40], %f348;
	st.shared.u32 	[%r198+40], %r474;
	st.shared.f32 	[%r199+44], %f349;
	st.shared.u32 	[%r198+44], %r475;
	st.shared.f32 	[%r199+48], %f350;
	st.shared.u32 	[%r198+48], %r476;
	st.shared.f32 	[%r199+52], %f351;
	st.shared.u32 	[%r198+52], %r477;
	st.shared.f32 	[%r199+56], %f352;
	st.shared.u32 	[%r198+56], %r478;
	st.shared.f32 	[%r199+60], %f353;
	st.shared.u32 	[%r198+60], %r479;
	bar.sync 	0;
	add.s32 	%r200, %r1, %r2;
	setp.ge.s32 	%p236, %r200, %r302;
	or.pred  	%p237, %p235, %p236;
	@%p237 bra 	$L__BB0_196;
	mov.u32 	%r201, %ntid.x;
	and.b32  	%r202, %r201, 15;
	setp.lt.u32 	%p238, %r201, 16;
	mov.f32 	%f403, 0f7F7FF023;
	mov.b32 	%r561, 0;
	mov.u32 	%r533, %r200;
	@%p238 bra 	$L__BB0_160;
	and.b32  	%r561, %r201, 2032;
	and.b32  	%r429, %r201, -16;
	neg.s32 	%r531, %r429;
	shl.b32 	%r430, %r2, 2;
	add.s32 	%r431, %r430, 512;
	add.s32 	%r530, %r426, %r431;
	add.s32 	%r529, %r425, %r431;
	mov.f32 	%f403, 0f7F7FF023;
	mov.u32 	%r533, %r200;
$L__BB0_127:
	.pragma "nounroll";
	ld.shared.f32 	%f148, [%r530+-512];
	setp.geu.f32 	%p239, %f148, %f403;
	@%p239 bra 	$L__BB0_129;
	ld.shared.u32 	%r533, [%r529+-512];
	mov.f32 	%f403, %f148;
$L__BB0_129:
	ld.shared.f32 	%f150, [%r530+-448];
	setp.geu.f32 	%p240, %f150, %f403;
	@%p240 bra 	$L__BB0_131;
	ld.shared.u32 	%r533, [%r529+-448];
	mov.f32 	%f403, %f150;
$L__BB0_131:
	ld.shared.f32 	%f152, [%r530+-384];
	setp.geu.f32 	%p241, %f152, %f403;
	@%p241 bra 	$L__BB0_133;
	ld.shared.u32 	%r533, [%r529+-384];
	mov.f32 	%f403, %f152;
$L__BB0_133:
	ld.shared.f32 	%f154, [%r530+-320];
	setp.geu.f32 	%p242, %f154, %f403;
	@%p242 bra 	$L__BB0_135;
	ld.shared.u32 	%r533, [%r529+-320];
	mov.f32 	%f403, %f154;
$L__BB0_135:
	ld.shared.f32 	%f156, [%r530+-256];
	setp.geu.f32 	%p243, %f156, %f403;
	@%p243 bra 	$L__BB0_137;
	ld.shared.u32 	%r533, [%r529+-256];
	mov.f32 	%f403, %f156;
$L__BB0_137:
	ld.shared.f32 	%f158, [%r530+-192];
	setp.geu.f32 	%p244, %f158, %f403;
	@%p244 bra 	$L__BB0_139;
	ld.shared.u32 	%r533, [%r529+-192];
	mov.f32 	%f403, %f158;
$L__BB0_139:
	ld.shared.f32 	%f160, [%r530+-128];
	setp.geu.f32 	%p245, %f160, %f403;
	@%p245 bra 	$L__BB0_141;
	ld.shared.u32 	%r533, [%r529+-128];
	mov.f32 	%f403, %f160;
$L__BB0_141:
	ld.shared.f32 	%f162, [%r530+-64];
	setp.geu.f32 	%p246, %f162, %f403;
	@%p246 bra 	$L__BB0_143;
	ld.shared.u32 	%r533, [%r529+-64];
	mov.f32 	%f403, %f162;
$L__BB0_143:
	ld.shared.f32 	%f164, [%r530];
	setp.geu.f32 	%p247, %f164, %f403;
	@%p247 bra 	$L__BB0_145;
	ld.shared.u32 	%r533, [%r529];
	mov.f32 	%f403, %f164;
$L__BB0_145:
	ld.shared.f32 	%f166, [%r530+64];
	setp.geu.f32 	%p248, %f166, %f403;
	@%p248 bra 	$L__BB0_147;
	ld.shared.u32 	%r533, [%r529+64];
	mov.f32 	%f403, %f166;
$L__BB0_147:
	ld.shared.f32 	%f168, [%r530+128];
	setp.geu.f32 	%p249, %f168, %f403;
	@%p249 bra 	$L__BB0_149;
	ld.shared.u32 	%r533, [%r529+128];
	mov.f32 	%f403, %f168;
$L__BB0_149:
	ld.shared.f32 	%f170, [%r530+192];
	setp.geu.f32 	%p250, %f170, %f403;
	@%p250 bra 	$L__BB0_151;
	ld.shared.u32 	%r533, [%r529+192];
	mov.f32 	%f403, %f170;
$L__BB0_151:
	ld.shared.f32 	%f172, [%r530+256];
	setp.geu.f32 	%p251, %f172, %f403;
	@%p251 bra 	$L__BB0_153;
	ld.shared.u32 	%r533, [%r529+256];
	mov.f32 	%f403, %f172;
$L__BB0_153:
	ld.shared.f32 	%f174, [%r530+320];
	setp.geu.f32 	%p252, %f174, %f403;
	@%p252 bra 	$L__BB0_155;
	ld.shared.u32 	%r533, [%r529+320];
	mov.f32 	%f403, %f174;
$L__BB0_155:
	ld.shared.f32 	%f176, [%r530+384];
	setp.geu.f32 	%p253, %f176, %f403;
	@%p253 bra 	$L__BB0_157;
	ld.shared.u32 	%r533, [%r529+384];
	mov.f32 	%f403, %f176;
$L__BB0_157:
	ld.shared.f32 	%f178, [%r530+448];
	setp.geu.f32 	%p254, %f178, %f403;
	@%p254 bra 	$L__BB0_159;
	ld.shared.u32 	%r533, [%r529+448];
	mov.f32 	%f403, %f178;
$L__BB0_159:
	add.s32 	%r531, %r531, 16;
	add.s32 	%r530, %r530, 1024;
	add.s32 	%r529, %r529, 1024;
	setp.ne.s32 	%p255, %r531, 0;
	@%p255 bra 	$L__BB0_127;
$L__BB0_160:
	setp.eq.s32 	%p256, %r202, 0;
	@%p256 bra 	$L__BB0_195;
	mul.lo.s32 	%r435, %r2, -60;
	add.s32 	%r249, %r199, %r435;
	add.s32 	%r250, %r198, %r435;
	and.b32  	%r251, %r201, 7;
	setp.lt.u32 	%p257, %r202, 8;
	@%p257 bra 	$L__BB0_179;
	shl.b32 	%r436, %r561, 6;
	add.s32 	%r252, %r249, %r436;
	ld.shared.f32 	%f182, [%r252];
	setp.geu.f32 	%p258, %f182, %f403;
	add.s32 	%r253, %r250, %r436;
	@%p258 bra 	$L__BB0_164;
	ld.shared.u32 	%r533, [%r253];
	mov.f32 	%f403, %f182;
$L__BB0_164:
	ld.shared.f32 	%f184, [%r252+64];
	setp.geu.f32 	%p259, %f184, %f403;
	@%p259 bra 	$L__BB0_166;
	ld.shared.u32 	%r533, [%r253+64];
	mov.f32 	%f403, %f184;
$L__BB0_166:
	ld.shared.f32 	%f186, [%r252+128];
	setp.geu.f32 	%p260, %f186, %f403;
	@%p260 bra 	$L__BB0_168;
	ld.shared.u32 	%r533, [%r253+128];
	mov.f32 	%f403, %f186;
$L__BB0_168:
	ld.shared.f32 	%f188, [%r252+192];
	setp.geu.f32 	%p261, %f188, %f403;
	@%p261 bra 	$L__BB0_170;
	ld.shared.u32 	%r533, [%r253+192];
	mov.f32 	%f403, %f188;
$L__BB0_170:
	ld.shared.f32 	%f190, [%r252+256];
	setp.geu.f32 	%p262, %f190, %f403;
	@%p262 bra 	$L__BB0_172;
	ld.shared.u32 	%r533, [%r253+256];
	mov.f32 	%f403, %f190;
$L__BB0_172:
	ld.shared.f32 	%f192, [%r252+320];
	setp.geu.f32 	%p263, %f192, %f403;
	@%p263 bra 	$L__BB0_174;
	ld.shared.u32 	%r533, [%r253+320];
	mov.f32 	%f403, %f192;
$L__BB0_174:
	ld.shared.f32 	%f194, [%r252+384];
	setp.geu.f32 	%p264, %f194, %f403;
	@%p264 bra 	$L__BB0_176;
	ld.shared.u32 	%r533, [%r253+384];
	mov.f32 	%f403, %f194;
$L__BB0_176:
	ld.shared.f32 	%f196, [%r252+448];
	setp.geu.f32 	%p265, %f196, %f403;
	@%p265 bra 	$L__BB0_178;
	ld.shared.u32 	%r533, [%r253+448];
	mov.f32 	%f403, %f196;
$L__BB0_178:
	add.s32 	%r561, %r561, 8;
$L__BB0_179:
	setp.eq.s32 	%p266, %r251, 0;
	@%p266 bra 	$L__BB0_195;
	and.b32  	%r274, %r201, 3;
	setp.lt.u32 	%p267, %r251, 4;
	@%p267 bra 	$L__BB0_190;
	shl.b32 	%r438, %r561, 6;
	add.s32 	%r275, %r249, %r438;
	ld.shared.f32 	%f200, [%r275];
	setp.geu.f32 	%p268, %f200, %f403;
	add.s32 	%r276, %r250, %r438;
	@%p268 bra 	$L__BB0_183;
	ld.shared.u32 	%r533, [%r276];
	mov.f32 	%f403, %f200;
$L__BB0_183:
	ld.shared.f32 	%f202, [%r275+64];
	setp.geu.f32 	%p269, %f202, %f403;
	@%p269 bra 	$L__BB0_185;
	ld.shared.u32 	%r533, [%r276+64];
	mov.f32 	%f403, %f202;
$L__BB0_185:
	ld.shared.f32 	%f204, [%r275+128];
	setp.geu.f32 	%p270, %f204, %f403;
	@%p270 bra 	$L__BB0_187;
	ld.shared.u32 	%r533, [%r276+128];
	mov.f32 	%f403, %f204;
$L__BB0_187:
	ld.shared.f32 	%f206, [%r275+192];
	setp.geu.f32 	%p271, %f206, %f403;
	@%p271 bra 	$L__BB0_189;
	ld.shared.u32 	%r533, [%r276+192];
	mov.f32 	%f403, %f206;
$L__BB0_189:
	add.s32 	%r561, %r561, 4;
$L__BB0_190:
	setp.eq.s32 	%p272, %r274, 0;
	@%p272 bra 	$L__BB0_195;
	shl.b32 	%r439, %r561, 6;
	shl.b32 	%r440, %r2, 2;
	add.s32 	%r441, %r439, %r440;
	add.s32 	%r572, %r425, %r441;
	add.s32 	%r571, %r426, %r441;
	neg.s32 	%r570, %r274;
$L__BB0_192:
	.pragma "nounroll";
	ld.shared.f32 	%f211, [%r571];
	setp.geu.f32 	%p273, %f211, %f403;
	@%p273 bra 	$L__BB0_194;
	ld.shared.u32 	%r533, [%r572];
	mov.f32 	%f403, %f211;
$L__BB0_194:
	add.s32 	%r572, %r572, 64;
	add.s32 	%r571, %r571, 64;
	add.s32 	%r570, %r570, 1;
	setp.ne.s32 	%p274, %r570, 0;
	@%p274 bra 	$L__BB0_192;
$L__BB0_195:
	ld.param.u64 	%rd55, [_Z21citydist_sorted_deltaPKfPKjPfPjiii_param_3];
	ld.param.u64 	%rd54, [_Z21citydist_sorted_deltaPKfPKjPfPjiii_param_2];
	sqrt.rn.f32 	%f304, %f403;
	cvta.to.global.u64 	%rd48, %rd54;
	mul.wide.s32 	%rd49, %r200, 4;
	add.s64 	%rd50, %rd48, %rd49;
	st.global.f32 	[%rd50], %f304;
	cvta.to.global.u64 	%rd51, %rd55;
	add.s64 	%rd52, %rd51, %rd49;
	st.global.u32 	[%rd52], %r533;
$L__BB0_196:
	ret;

}


// ===== COMPILED SASS (sm_100) =====

	.target	sm_100

	.elftype	@"ET_EXEC"


//--------------------- .note.nv.tkinfo           --------------------------
	.section	.note.nv.tkinfo,"",@"SHT_NOTE"
	.sectionflags	@"SHF_NOTE_NV_TKINFO"
	.tkinfo
        /*0018*/ 	.word	0x00000002
        /*0030*/ 	.string	""
        /*0030*/ 	.string	"ptxas"
        /*0030*/ 	.string	"Cuda compilation tools, release 13.0, V13.0.88"
        /*0030*/ 	.string	"Build cuda_13.0.r13.0/compiler.36424714_0"
        /*0030*/ 	.string	"-arch sm_100 -m 64 "



//--------------------- .note.nv.cuinfo           --------------------------
	.section	.note.nv.cuinfo,"",@"SHT_NOTE"
	.sectionflags	@"SHF_NOTE_NV_CUINFO"
        /*0018*/ 	.short	0x0002
        /*001a*/ 	.short	0x0064
        /*001c*/ 	.short	0x0082
	.zero		2


//--------------------- .nv.info                  --------------------------
	.section	.nv.info,"",@"SHT_CUDA_INFO"
	.align	4


	//----- nvinfo : EIATTR_REGCOUNT
	.align		4
        /*0000*/ 	.byte	0x04, 0x2f
        /*0002*/ 	.short	(.L_1 - .L_0)
	.align		4
.L_0:
        /*0004*/ 	.word	index@(_Z21citydist_sorted_deltaPKfPKjPfPjiii)
        /*0008*/ 	.word	0x00000050


	//----- nvinfo : EIATTR_FRAME_SIZE
	.align		4
.L_1:
        /*000c*/ 	.byte	0x04, 0x11
        /*000e*/ 	.short	(.L_3 - .L_2)
	.align		4
.L_2:
        /*0010*/ 	.word	index@($__internal_0_$__cuda_sm20_sqrt_rn_f32_slowpath)
        /*0014*/ 	.word	0x00000000


	//----- nvinfo : EIATTR_FRAME_SIZE
	.align		4
.L_3:
        /*0018*/ 	.byte	0x04, 0x11
        /*001a*/ 	.short	(.L_5 - .L_4)
	.align		4
.L_4:
        /*001c*/ 	.word	index@(_Z21citydist_sorted_deltaPKfPKjPfPjiii)
        /*0020*/ 	.word	0x00000000


	//----- nvinfo : EIATTR_MIN_STACK_SIZE
	.align		4
.L_5:
        /*0024*/ 	.byte	0x04, 0x12
        /*0026*/ 	.short	(.L_7 - .L_6)
	.align		4
.L_6:
        /*0028*/ 	.word	index@(_Z21citydist_sorted_deltaPKfPKjPfPjiii)
        /*002c*/ 	.word	0x00000000
.L_7:


//--------------------- .nv.compat                --------------------------
	.section	.nv.compat,"",@"SHT_CUDA_COMPAT_INFO"
	.align	4
        /*0000*/ 	.byte	0x02, 0x09, 0x00, 0x00, 0x02, 0x02, 0x01, 0x00, 0x02, 0x05, 0x05, 0x00, 0x03, 0x07, 0x01, 0x01
        /*0010*/ 	.byte	0x02, 0x03, 0x00, 0x00, 0x02, 0x06, 0x01, 0x00, 0x04, 0x0b, 0x08, 0x00, 0x01, 0x00, 0x00, 0x00
        /*0020*/ 	.byte	0x00, 0x00, 0x00, 0x00


//--------------------- .nv.info._Z21citydist_sorted_deltaPKfPKjPfPjiii --------------------------
	.section	.nv.info._Z21citydist_sorted_deltaPKfPKjPfPjiii,"",@"SHT_CUDA_INFO"
	.sectionflags	@""
	.align	4


	//----- nvinfo : EIATTR_CUDA_API_VERSION
	.align		4
        /*0000*/ 	.byte	0x04, 0x37
        /*0002*/ 	.short	(.L_9 - .L_8)
.L_8:
        /*0004*/ 	.word	0x00000082


	//----- nvinfo : EIATTR_KPARAM_INFO
	.align		4
.L_9:
        /*0008*/ 	.byte	0x04, 0x17
        /*000a*/ 	.short	(.L_11 - .L_10)
.L_10:
        /*000c*/ 	.word	0x00000000
        /*0010*/ 	.short	0x0006
        /*0012*/ 	.short	0x0028
        /*0014*/ 	.byte	0x00, 0xf0, 0x11, 0x00


	//----- nvinfo : EIATTR_KPARAM_INFO
	.align		4
.L_11:
        /*0018*/ 	.byte	0x04, 0x17
        /*001a*/ 	.short	(.L_13 - .L_12)
.L_12:
        /*001c*/ 	.word	0x00000000
        /*0020*/ 	.short	0x0005
        /*0022*/ 	.short	0x0024
        /*0024*/ 	.byte	0x00, 0xf0, 0x11, 0x00


	//----- nvinfo : EIATTR_KPARAM_INFO
	.align		4
.L_13:
        /*0028*/ 	.byte	0x04, 0x17
        /*002a*/ 	.short	(.L_15 - .L_14)
.L_14:
        /*002c*/ 	.word	0x00000000
        /*0030*/ 	.short	0x0004
        /*0032*/ 	.short	0x0020
        /*0034*/ 	.byte	0x00, 0xf0, 0x11, 0x00


	//----- nvinfo : EIATTR_KPARAM_INFO
	.align		4
.L_15:
        /*0038*/ 	.byte	0x04, 0x17
        /*003a*/ 	.short	(.L_17 - .L_16)
.L_16:
        /*003c*/ 	.word	0x00000000
        /*0040*/ 	.short	0x0003
        /*0042*/ 	.short	0x0018
        /*0044*/ 	.byte	0x00, 0xf5, 0x21, 0x00


	//----- nvinfo : EIATTR_KPARAM_INFO
	.align		4
.L_17:
        /*0048*/ 	.byte	0x04, 0x17
        /*004a*/ 	.short	(.L_19 - .L_18)
.L_18:
        /*004c*/ 	.word	0x00000000
        /*0050*/ 	.short	0x0002
        /*0052*/ 	.short	0x0010
        /*0054*/ 	.byte	0x00, 0xf5, 0x21, 0x00


	//----- nvinfo : EIATTR_KPARAM_INFO
	.align		4
.L_19:
        /*0058*/ 	.byte	0x04, 0x17
        /*005a*/ 	.short	(.L_21 - .L_20)
.L_20:
        /*005c*/ 	.word	0x00000000
        /*0060*/ 	.short	0x0001
        /*0062*/ 	.short	0x0008
        /*0064*/ 	.byte	0x00, 0xf5, 0x21, 0x00


	//----- nvinfo : EIATTR_KPARAM_INFO
	.align		4
.L_21:
        /*0068*/ 	.byte	0x04, 0x17
        /*006a*/ 	.short	(.L_23 - .L_22)
.L_22:
        /*006c*/ 	.word	0x00000000
        /*0070*/ 	.short	0x0000
        /*0072*/ 	.short	0x0000
        /*0074*/ 	.byte	0x00, 0xf5, 0x21, 0x00


	//----- nvinfo : EIATTR_SPARSE_MMA_MASK
	.align		4
.L_23:
        /*0078*/ 	.byte	0x03, 0x50
        /*007a*/ 	.short	0x0000


	//----- nvinfo : EIATTR_MAXREG_COUNT
	.align		4
        /*007c*/ 	.byte	0x03, 0x1b
        /*007e*/ 	.short	0x00ff


	//----- nvinfo : EIATTR_NUM_BARRIERS
	.align		4
        /*0080*/ 	.byte	0x02, 0x4c
        /*0082*/ 	.byte	0x01
	.zero		1


	//----- nvinfo : EIATTR_MERCURY_ISA_VERSION
	.align		4
        /*0084*/ 	.byte	0x03, 0x5f
        /*0086*/ 	.short	0x0101


	//----- nvinfo : EIATTR_VRC_CTA_INIT_COUNT
	.align		4
        /*0088*/ 	.byte	0x02, 0x4a
	.zero		1
	.zero		1


	//----- nvinfo : EIATTR_EXIT_INSTR_OFFSETS
	.align		4
        /*008c*/ 	.byte	0x04, 0x1c
        /*008e*/ 	.short	(.L_25 - .L_24)


	//   ....[0]....
.L_24:
        /*0090*/ 	.word	0x00002e30


	//   ....[1]....
        /*0094*/ 	.word	0x000039e0


	//----- nvinfo : EIATTR_CRS_STACK_SIZE
	.align		4
.L_25:
        /*0098*/ 	.byte	0x04, 0x1e
        /*009a*/ 	.short	(.L_27 - .L_26)
.L_26:
        /*009c*/ 	.word	0x00000000


	//----- nvinfo : EIATTR_CBANK_PARAM_SIZE
	.align		4
.L_27:
        /*00a0*/ 	.byte	0x03, 0x19
        /*00a2*/ 	.short	0x002c


	//----- nvinfo : EIATTR_PARAM_CBANK
	.align		4
        /*00a4*/ 	.byte	0x04, 0x0a
        /*00a6*/ 	.short	(.L_29 - .L_28)
	.align		4
.L_28:
        /*00a8*/ 	.word	index@(.nv.constant0._Z21citydist_sorted_deltaPKfPKjPfPjiii)
        /*00ac*/ 	.short	0x0380
        /*00ae*/ 	.short	0x002c


	//----- nvinfo : EIATTR_SW_WAR
	.align		4
.L_29:
        /*00b0*/ 	.byte	0x04, 0x36
        /*00b2*/ 	.short	(.L_31 - .L_30)
.L_30:
        /*00b4*/ 	.word	0x00000008
.L_31:


//--------------------- .nv.callgraph             --------------------------
	.section	.nv.callgraph,"",@"SHT_CUDA_CALLGRAPH"
	.align	4
	.sectionentsize	8
	.align		4
        /*0000*/ 	.word	0x00000000
	.align		4
        /*0004*/ 	.word	0xffffffff
	.align		4
        /*0008*/ 	.word	0x00000000
	.align		4
        /*000c*/ 	.word	0xfffffffe
	.align		4
        /*0010*/ 	.word	0x00000000
	.align		4
        /*0014*/ 	.word	0xfffffffd
	.align		4
        /*0018*/ 	.word	0x00000000
	.align		4
        /*001c*/ 	.word	0xfffffffc


//--------------------- .text._Z21citydist_sorted_deltaPKfPKjPfPjiii --------------------------
	.section	.text._Z21citydist_sorted_deltaPKfPKjPfPjiii,"ax",@progbits
	.align	128
        .global         _Z21citydist_sorted_deltaPKfPKjPfPjiii
        .type           _Z21citydist_sorted_deltaPKfPKjPfPjiii,@function
        .size           _Z21citydist_sorted_deltaPKfPKjPfPjiii,(.L_x_24 - _Z21citydist_sorted_deltaPKfPKjPfPjiii)
        .other          _Z21citydist_sorted_deltaPKfPKjPfPjiii,@"STO_CUDA_ENTRY STV_DEFAULT"
_Z21citydist_sorted_deltaPKfPKjPfPjiii:
.text._Z21citydist_sorted_deltaPKfPKjPfPjiii:
[----:B------:R-:W-:Y:S01]  /*0000*/  LDC R1, c[0x0][0x37c] ;  /* 0x0000df00ff017b82 */ /* 0x000fe20000000800 */
[----:B------:R-:W0:Y:S07]  /*0010*/  S2R R3, SR_TID.X ;  /* 0x0000000000037919 */ /* 0x000e2e0000002100 */
[----:B------:R-:W0:Y:S01]  /*0020*/  LDC R16, c[0x0][0x3a8] ;  /* 0x0000ea00ff107b82 */ /* 0x000e220000000800 */
[----:B------:R-:W1:Y:S01]  /*0030*/  LDCU UR6, c[0x0][0x370] ;  /* 0x00006e00ff0677ac */ /* 0x000e620008000800 */
[----:B------:R-:W-:Y:S01]  /*0040*/  BSSY.RECONVERGENT B0, `(.L_x_0) ;  /* 0x000008f000007945 */ /* 0x000fe20003800200 */
[----:B------:R-:W2:Y:S05]  /*0050*/  LDCU.64 UR8, c[0x0][0x358] ;  /* 0x00006b00ff0877ac */ /* 0x000eaa0008000a00 */
[----:B------:R-:W-:Y:S08]  /*0060*/  S2UR UR4, SR_CTAID.X ;  /* 0x00000000000479c3 */ /* 0x000ff00000002500 */
[----:B------:R-:W1:Y:S01]  /*0070*/  S2UR UR5, SR_CTAID.Y ;  /* 0x00000000000579c3 */ /* 0x000e620000002600 */
[----:B0-----:R-:W-:-:S02]  /*0080*/  ISETP.GE.AND P1, PT, R3, R16, PT ;  /* 0x000000100300720c */ /* 0x001fc40003f26270 */
[----:B------:R-:W-:Y:S01]  /*0090*/  ISETP.GT.U32.AND P0, PT, R3, 0xf, PT ;  /* 0x0000000f0300780c */ /* 0x000fe20003f04070 */
[----:B-1----:R-:W-:-:S04]  /*00a0*/  UIMAD UR4, UR5, UR6, UR4 ;  /* 0x00000006050472a4 */ /* 0x002fc8000f8e0204 */
[----:B------:R-:W-:-:S06]  /*00b0*/  USHF.L.U32 UR4, UR4, 0x4, URZ ;  /* 0x0000000404047899 */ /* 0x000fcc00080006ff */
[----:B--2---:R-:W-:Y:S06]  /*00c0*/  @P1 BRA `(.L_x_1) ;  /* 0x0000000800181947 */ /* 0x004fec0003800000 */
[----:B------:R-:W0:Y:S01]  /*00d0*/  LDC R24, c[0x0][0x3a0] ;  /* 0x0000e800ff187b82 */ /* 0x000e220000000800 */
[----:B------:R-:W-:Y:S02]  /*00e0*/  UIADD3 UR5, UPT, UPT, UR4, 0x1, URZ ;  /* 0x0000000104057890 */ /* 0x000fe4000fffe0ff */
[----:B------:R-:W-:Y:S02]  /*00f0*/  UIADD3 UR6, UPT, UPT, UR4, 0x2, URZ ;  /* 0x0000000204067890 */ /* 0x000fe4000fffe0ff */
[----:B------:R-:W-:Y:S02]  /*0100*/  UIADD3 UR7, UPT, UPT, UR4, 0x3, URZ ;  /* 0x0000000304077890 */ /* 0x000fe4000fffe0ff */
[C---:B0-----:R-:W-:Y:S02]  /*0110*/  ISETP.LE.AND P2, PT, R24.reuse, UR5, PT ;  /* 0x0000000518007c0c */ /* 0x041fe4000bf43270 */
[C---:B------:R-:W-:Y:S02]  /*0120*/  ISETP.LE.AND P1, PT, R24.reuse, UR6, PT ;  /* 0x0000000618007c0c */ /* 0x040fe4000bf23270 */
[----:B------:R-:W-:-:S09]  /*0130*/  ISETP.LE.AND P6, PT, R24, UR7, PT ;  /* 0x0000000718007c0c */ /* 0x000fd2000bfc3270 */
[----:B------:R-:W0:Y:S01]  /*0140*/  @!P2 LDC.64 R4, c[0x0][0x380] ;  /* 0x0000e000ff04ab82 */ /* 0x000e220000000a00 */
[C-C-:B------:R-:W-:Y:S02]  /*0150*/  @!P2 IMAD R11, R16.reuse, UR5, R3.reuse ;  /* 0x00000005100bac24 */ /* 0x140fe4000f8e0203 */
[----:B------:R-:W-:-:S05]  /*0160*/  @!P1 IMAD R13, R16, UR6, R3 ;  /* 0x00000006100d9c24 */ /* 0x000fca000f8e0203 */
[----:B------:R-:W1:Y:S08]  /*0170*/  @!P1 LDC.64 R6, c[0x0][0x380] ;  /* 0x0000e000ff069b82 */ /* 0x000e700000000a00 */
[----:B------:R-:W2:Y:S01]  /*0180*/  @!P6 LDC.64 R8, c[0x0][0x380] ;  /* 0x0000e000ff08eb82 */ /* 0x000ea20000000a00 */
[----:B0-----:R-:W-:-:S04]  /*0190*/  @!P2 IMAD.WIDE R4, R11, 0x4, R4 ;  /* 0x000000040b04a825 */ /* 0x001fc800078e0204 */
[----:B------:R-:W-:Y:S02]  /*01a0*/  @!P6 IMAD R11, R16, UR7, R3 ;  /* 0x00000007100bec24 */ /* 0x000fe4000f8e0203 */
[----:B------:R0:W3:Y:S01]  /*01b0*/  @!P2 LDG.E R4, desc[UR8][R4.64] ;  /* 0x000000080404a981 */ /* 0x0000e2000c1e1900 */
[----:B-1----:R-:W-:-:S05]  /*01c0*/  @!P1 IMAD.WIDE R6, R13, 0x4, R6 ;  /* 0x000000040d069825 */ /* 0x002fca00078e0206 */
[----:B------:R1:W4:Y:S01]  /*01d0*/  @!P1 LDG.E R18, desc[UR8][R6.64] ;  /* 0x0000000806129981 */ /* 0x000322000c1e1900 */
[----:B--2---:R-:W-:-:S05]  /*01e0*/  @!P6 IMAD.WIDE R8, R11, 0x4, R8 ;  /* 0x000000040b08e825 */ /* 0x004fca00078e0208 */
[----:B------:R2:W5:Y:S01]  /*01f0*/  @!P6 LDG.E R22, desc[UR8][R8.64] ;  /* 0x000000080816e981 */ /* 0x000562000c1e1900 */
[----:B------:R-:W-:Y:S01]  /*0200*/  ISETP.LE.AND P3, PT, R24, UR4, PT ;  /* 0x0000000418007c0c */ /* 0x000fe2000bf63270 */
[----:B------:R-:W1:-:S12]  /*0210*/  S2UR UR6, SR_CgaCtaId ;  /* 0x00000000000679c3 */ /* 0x000e580000008800 */
[----:B------:R-:W2:Y:S01]  /*0220*/  @!P3 LDC.64 R10, c[0x0][0x380] ;  /* 0x0000e000ff0abb82 */ /* 0x000ea20000000a00 */
[----:B------:R-:W-:Y:S02]  /*0230*/  UMOV UR5, 0x400 ;  /* 0x0000040000057882 */ /* 0x000fe40000000000 */
[----:B------:R-:W-:Y:S01]  /*0240*/  UIADD3 UR5, UPT, UPT, UR5, 0x40, URZ ;  /* 0x0000004005057890 */ /* 0x000fe2000fffe0ff */
[----:B0-----:R-:W-:Y:S01]  /*0250*/  @!P3 IMAD R5, R16, UR4, R3 ;  /* 0x000000041005bc24 */ /* 0x001fe2000f8e0203 */
[----:B------:R-:W-:Y:S01]  /*0260*/  UIADD3 UR7, UPT, UPT, UR4, 0x4, URZ ;  /* 0x0000000404077890 */ /* 0x000fe2000fffe0ff */
[----:B------:R-:W-:Y:S01]  /*0270*/  IMAD.MOV.U32 R2, RZ, RZ, 0x7f7ff023 ;  /* 0x7f7ff023ff027424 */ /* 0x000fe200078e00ff */
[----:B------:R-:W-:Y:S02]  /*0280*/  UIADD3 UR10, UPT, UPT, UR4, 0x5, URZ ;  /* 0x00000005040a7890 */ /* 0x000fe4000fffe0ff */
[----:B------:R-:W-:Y:S02]  /*0290*/  UIADD3 UR11, UPT, UPT, UR4, 0x6, URZ ;  /* 0x00000006040b7890 */ /* 0x000fe4000fffe0ff */
[----:B-1----:R-:W-:Y:S01]  /*02a0*/  ULEA UR5, UR6, UR5, 0x18 ;  /* 0x0000000506057291 */ /* 0x002fe2000f8ec0ff */
[----:B------:R-:W-:Y:S01]  /*02b0*/  IMAD.MOV.U32 R0, RZ, RZ, 0x7f7ff023 ;  /* 0x7f7ff023ff007424 */ /* 0x000fe200078e00ff */
[C---:B------:R-:W-:Y:S01]  /*02c0*/  ISETP.LE.AND P5, PT, R24.reuse, UR7, PT ;  /* 0x0000000718007c0c */ /* 0x040fe2000bfa3270 */
[----:B------:R-:W-:Y:S01]  /*02d0*/  UIADD3 UR6, UPT, UPT, UR4, 0x7, URZ ;  /* 0x0000000704067890 */ /* 0x000fe2000fffe0ff */
[----:B------:R-:W-:Y:S01]  /*02e0*/  ISETP.LE.AND P4, PT, R24, UR10, PT ;  /* 0x0000000a18007c0c */ /* 0x000fe2000bf83270 */
[----:B--2---:R-:W-:Y:S01]  /*02f0*/  @!P3 IMAD.WIDE R6, R5, 0x4, R10 ;  /* 0x000000040506b825 */ /* 0x004fe200078e020a */
[----:B------:R-:W-:Y:S01]  /*0300*/  LEA R5, R3, UR5, 0x6 ;  /* 0x0000000503057c11 */ /* 0x000fe2000f8e30ff */
[----:B------:R-:W-:-:S08]  /*0310*/  UIADD3 UR5, UPT, UPT, UR4, 0x8, URZ ;  /* 0x0000000804057890 */ /* 0x000fd0000fffe0ff */
[----:B------:R-:W0:Y:S01]  /*0320*/  @!P5 LDC.64 R8, c[0x0][0x380] ;  /* 0x0000e000ff08db82 */ /* 0x000e220000000a00 */
[----:B------:R1:W2:Y:S01]  /*0330*/  @!P3 LDG.E R2, desc[UR8][R6.64] ;  /* 0x000000080602b981 */ /* 0x0002a2000c1e1900 */
[----:B------:R-:W-:Y:S01]  /*0340*/  ISETP.LE.AND P3, PT, R24, UR11, PT ;  /* 0x0000000b18007c0c */ /* 0x000fe2000bf63270 */
[----:B------:R-:W-:Y:S02]  /*0350*/  UIADD3 UR12, UPT, UPT, UR4, 0x9, URZ ;  /* 0x00000009040c7890 */ /* 0x000fe4000fffe0ff */
[----:B------:R-:W-:Y:S03]  /*0360*/  @P1 STS [R5+0x8], R0 ;  /* 0x0000080005001388 */ /* 0x000fe60000000800 */
[----:B------:R-:W0:Y:S01]  /*0370*/  @!P4 LDC.64 R10, c[0x0][0x380] ;  /* 0x0000e000ff0acb82 */ /* 0x000e220000000a00 */
[----:B------:R-:W-:Y:S04]  /*0380*/  @P2 STS [R5+0x4], R0 ;  /* 0x0000040005002388 */ /* 0x000fe80000000800 */
[----:B------:R-:W-:Y:S03]  /*0390*/  @P6 STS [R5+0xc], R0 ;  /* 0x00000c0005006388 */ /* 0x000fe60000000800 */
[----:B------:R-:W0:Y:S01]  /*03a0*/  @!P3 LDC.64 R12, c[0x0][0x380] ;  /* 0x0000e000ff0cbb82 */ /* 0x000e220000000a00 */
[----:B-1----:R-:W-:-:S02]  /*03b0*/  @!P5 IMAD R7, R16, UR7, R3 ;  /* 0x000000071007dc24 */ /* 0x002fc4000f8e0203 */
[C-C-:B------:R-:W-:Y:S02]  /*03c0*/  @!P4 IMAD R17, R16.reuse, UR10, R3.reuse ;  /* 0x0000000a1011cc24 */ /* 0x140fe4000f8e0203 */
[----:B------:R-:W-:Y:S02]  /*03d0*/  @!P3 IMAD R23, R16, UR11, R3 ;  /* 0x0000000b1017bc24 */ /* 0x000fe4000f8e0203 */
[----:B0-----:R-:W-:-:S04]  /*03e0*/  @!P5 IMAD.WIDE R6, R7, 0x4, R8 ;  /* 0x000000040706d825 */ /* 0x001fc800078e0208 */
[----:B------:R-:W-:-:S06]  /*03f0*/  @!P4 IMAD.WIDE R8, R17, 0x4, R10 ;  /* 0x000000041108c825 */ /* 0x000fcc00078e020a */
[----:B------:R-:W2:Y:S01]  /*0400*/  @!P4 LDG.E R8, desc[UR8][R8.64] ;  /* 0x000000080808c981 */ /* 0x000ea2000c1e1900 */
[----:B------:R-:W-:-:S06]  /*0410*/  @!P3 IMAD.WIDE R10, R23, 0x4, R12 ;  /* 0x00000004170ab825 */ /* 0x000fcc00078e020c */
[----:B------:R-:W2:Y:S04]  /*0420*/  @!P3 LDG.E R10, desc[UR8][R10.64] ;  /* 0x000000080a0ab981 */ /* 0x000ea8000c1e1900 */
[----:B---3--:R0:W-:Y:S01]  /*0430*/  @!P2 STS [R5+0x4], R4 ;  /* 0x000004040500a388 */ /* 0x0081e20000000800 */
[----:B------:R-:W-:-:S03]  /*0440*/  ISETP.LE.AND P2, PT, R24, UR5, PT ;  /* 0x0000000518007c0c */ /* 0x000fc6000bf43270 */
[----:B----4-:R1:W-:Y:S01]  /*0450*/  @!P1 STS [R5+0x8], R18 ;  /* 0x0000081205009388 */ /* 0x0103e20000000800 */
[----:B------:R-:W-:-:S03]  /*0460*/  ISETP.LE.AND P1, PT, R24, UR6, PT ;  /* 0x0000000618007c0c */ /* 0x000fc6000bf23270 */
[----:B0-----:R0:W3:Y:S04]  /*0470*/  @!P5 LDG.E R4, desc[UR8][R6.64] ;  /* 0x000000080604d981 */ /* 0x0010e8000c1e1900 */
[----:B-----5:R-:W-:Y:S01]  /*0480*/  @!P6 STS [R5+0xc], R22 ;  /* 0x00000c160500e388 */ /* 0x020fe20000000800 */
[----:B------:R-:W-:Y:S01]  /*0490*/  ISETP.LE.AND P6, PT, R24, UR12, PT ;  /* 0x0000000c18007c0c */ /* 0x000fe2000bfc3270 */
[----:B-1----:R-:W1:Y:S08]  /*04a0*/  @!P2 LDC.64 R18, c[0x0][0x380] ;  /* 0x0000e000ff12ab82 */ /* 0x002e700000000a00 */
[----:B------:R-:W4:Y:S08]  /*04b0*/  @!P1 LDC.64 R14, c[0x0][0x380] ;  /* 0x0000e000ff0e9b82 */ /* 0x000f300000000a00 */
[----:B------:R-:W0:Y:S01]  /*04c0*/  @!P6 LDC.64 R20, c[0x0][0x380] ;  /* 0x0000e000ff14eb82 */ /* 0x000e220000000a00 */
[----:B------:R-:W-:-:S02]  /*04d0*/  @!P1 IMAD R13, R16, UR6, R3 ;  /* 0x00000006100d9c24 */ /* 0x000fc4000f8e0203 */
[----:B------:R-:W-:Y:S02]  /*04e0*/  @!P2 IMAD R17, R16, UR5, R3 ;  /* 0x000000051011ac24 */ /* 0x000fe4000f8e0203 */
[----:B----4-:R-:W-:-:S04]  /*04f0*/  @!P1 IMAD.WIDE R12, R13, 0x4, R14 ;  /* 0x000000040d0c9825 */ /* 0x010fc800078e020e */
[----:B-1----:R-:W-:Y:S02]  /*0500*/  @!P2 IMAD.WIDE R14, R17, 0x4, R18 ;  /* 0x00000004110ea825 */ /* 0x002fe400078e0212 */
[----:B------:R-:W4:Y:S02]  /*0510*/  @!P1 LDG.E R12, desc[UR8][R12.64] ;  /* 0x000000080c0c9981 */ /* 0x000f24000c1e1900 */
[----:B------:R-:W-:Y:S02]  /*0520*/  @!P6 IMAD R17, R16, UR12, R3 ;  /* 0x0000000c1011ec24 */ /* 0x000fe4000f8e0203 */
[----:B------:R-:W5:Y:S02]  /*0530*/  @!P2 LDG.E R14, desc[UR8][R14.64] ;  /* 0x000000080e0ea981 */ /* 0x000f64000c1e1900 */
[----:B0-----:R-:W-:-:S05]  /*0540*/  @!P6 IMAD.WIDE R6, R17, 0x4, R20 ;  /* 0x000000041106e825 */ /* 0x001fca00078e0214 */
[----:B------:R0:W5:Y:S01]  /*0550*/  @!P6 LDG.E R20, desc[UR8][R6.64] ;  /* 0x000000080614e981 */ /* 0x000162000c1e1900 */
[----:B------:R-:W-:Y:S02]  /*0560*/  UIADD3 UR5, UPT, UPT, UR4, 0xa, URZ ;  /* 0x0000000a04057890 */ /* 0x000fe4000fffe0ff */
[----:B------:R-:W-:Y:S01]  /*0570*/  UIADD3 UR6, UPT, UPT, UR4, 0xb, URZ ;  /* 0x0000000b04067890 */ /* 0x000fe2000fffe0ff */
[----:B------:R-:W-:Y:S01]  /*0580*/  @P3 STS [R5+0x18], R0 ;  /* 0x0000180005003388 */ /* 0x000fe20000000800 */
[----:B------:R-:W-:Y:S02]  /*0590*/  UIADD3 UR7, UPT, UPT, UR4, 0xc, URZ ;  /* 0x0000000c04077890 */ /* 0x000fe4000fffe0ff */
[----:B------:R-:W-:Y:S01]  /*05a0*/  UIADD3 UR10, UPT, UPT, UR4, 0xd, URZ ;  /* 0x0000000d040a7890 */ /* 0x000fe2000fffe0ff */
[----:B------:R-:W-:Y:S01]  /*05b0*/  @P1 STS [R5+0x1c], R0 ;  /* 0x00001c0005001388 */ /* 0x000fe20000000800 */
[----:B------:R-:W-:Y:S02]  /*05c0*/  UIADD3 UR11, UPT, UPT, UR4, 0xe, URZ ;  /* 0x0000000e040b7890 */ /* 0x000fe4000fffe0ff */
[----:B------:R-:W-:Y:S01]  /*05d0*/  UIADD3 UR12, UPT, UPT, UR4, 0xf, URZ ;  /* 0x0000000f040c7890 */ /* 0x000fe2000fffe0ff */
[----:B------:R-:W-:Y:S04]  /*05e0*/  @P5 STS [R5+0x10], R0 ;  /* 0x0000100005005388 */ /* 0x000fe80000000800 */
[----:B------:R-:W-:Y:S04]  /*05f0*/  @P4 STS [R5+0x14], R0 ;  /* 0x0000140005004388 */ /* 0x000fe80000000800 */
[----:B------:R-:W-:Y:S04]  /*0600*/  @P2 STS [R5+0x20], R0 ;  /* 0x0000200005002388 */ /* 0x000fe80000000800 */
[----:B------:R-:W-:Y:S04]  /*0610*/  @P6 STS [R5+0x24], R0 ;  /* 0x0000240005006388 */ /* 0x000fe80000000800 */
[----:B--2---:R-:W-:Y:S01]  /*0620*/  @!P3 STS [R5+0x18], R10 ;  /* 0x0000180a0500b388 */ /* 0x004fe20000000800 */
[----:B------:R-:W-:-:S03]  /*0630*/  ISETP.LE.AND P3, PT, R24, UR5, PT ;  /* 0x0000000518007c0c */ /* 0x000fc6000bf63270 */
[----:B------:R-:W-:Y:S01]  /*0640*/  @!P4 STS [R5+0x14], R8 ;  /* 0x000014080500c388 */ /* 0x000fe20000000800 */
[----:B------:R-:W-:-:S09]  /*0650*/  ISETP.LE.AND P4, PT, R24, UR10, PT ;  /* 0x0000000a18007c0c */ /* 0x000fd2000bf83270 */
[----:B0-----:R-:W0:Y:S01]  /*0660*/  @!P3 LDC.64 R6, c[0x0][0x380] ;  /* 0x0000e000ff06bb82 */ /* 0x001e220000000a00 */
[----:B------:R-:W-:-:S03]  /*0670*/  @!P3 IMAD R17, R16, UR5, R3 ;  /* 0x000000051011bc24 */ /* 0x000fc6000f8e0203 */
[----:B------:R-:W-:Y:S02]  /*0680*/  @!P4 IMAD R21, R16, UR10, R3 ;  /* 0x0000000a1015cc24 */ /* 0x000fe4000f8e0203 */
[----:B0-----:R-:W-:-:S06]  /*0690*/  @!P3 IMAD.WIDE R6, R17, 0x4, R6 ;  /* 0x000000041106b825 */ /* 0x001fcc00078e0206 */
[----:B------:R-:W2:Y:S04]  /*06a0*/  @!P3 LDG.E R6, desc[UR8][R6.64] ;  /* 0x000000080606b981 */ /* 0x000ea8000c1e1900 */
[----:B---3--:R-:W-:Y:S01]  /*06b0*/  @!P5 STS [R5+0x10], R4 ;  /* 0x000010040500d388 */ /* 0x008fe20000000800 */
[----:B------:R-:W-:-:S03]  /*06c0*/  ISETP.LE.AND P5, PT, R24, UR11, PT ;  /* 0x0000000b18007c0c */ /* 0x000fc6000bfa3270 */
[----:B----4-:R0:W-:Y:S01]  /*06d0*/  @!P1 STS [R5+0x1c], R12 ;  /* 0x00001c0c05009388 */ /* 0x0101e20000000800 */
[----:B------:R-:W-:-:S03]  /*06e0*/  ISETP.LE.AND P1, PT, R24, UR6, PT ;  /* 0x0000000618007c0c */ /* 0x000fc6000bf23270 */
[----:B-----5:R1:W-:Y:S01]  /*06f0*/  @!P2 STS [R5+0x20], R14 ;  /* 0x0000200e0500a388 */ /* 0x0203e20000000800 */
[C---:B------:R-:W-:Y:S01]  /*0700*/  ISETP.LE.AND P2, PT, R24.reuse, UR7, PT ;  /* 0x0000000718007c0c */ /* 0x040fe2000bf43270 */
[----:B0-----:R-:W0:Y:S02]  /*0710*/  @!P4 LDC.64 R12, c[0x0][0x380] ;  /* 0x0000e000ff0ccb82 */ /* 0x001e240000000a00 */
[----:B------:R3:W-:Y:S01]  /*0720*/  @!P6 STS [R5+0x24], R20 ;  /* 0x000024140500e388 */ /* 0x0007e20000000800 */
[----:B------:R-:W-:-:S05]  /*0730*/  ISETP.LE.AND P6, PT, R24, UR12, PT ;  /* 0x0000000c18007c0c */ /* 0x000fca000bfc3270 */
[----:B------:R-:W4:Y:S08]  /*0740*/  @!P1 LDC.64 R8, c[0x0][0x380] ;  /* 0x0000e000ff089b82 */ /* 0x000f300000000a00 */
[----:B------:R-:W5:Y:S08]  /*0750*/  @!P2 LDC.64 R10, c[0x0][0x380] ;  /* 0x0000e000ff0aab82 */ /* 0x000f700000000a00 */
[----:B-1----:R-:W1:Y:S08]  /*0760*/  @!P5 LDC.64 R14, c[0x0][0x380] ;  /* 0x0000e000ff0edb82 */ /* 0x002e700000000a00 */
[----:B------:R-:W3:Y:S01]  /*0770*/  @!P6 LDC.64 R18, c[0x0][0x380] ;  /* 0x0000e000ff12eb82 */ /* 0x000ee20000000a00 */
[----:B------:R-:W-:-:S02]  /*0780*/  @!P1 IMAD R17, R16, UR6, R3 ;  /* 0x0000000610119c24 */ /* 0x000fc4000f8e0203 */
[----:B------:R-:W-:Y:S02]  /*0790*/  @!P5 IMAD R23, R16, UR11, R3 ;  /* 0x0000000b1017dc24 */ /* 0x000fe4000f8e0203 */
[----:B----4-:R-:W-:-:S04]  /*07a0*/  @!P1 IMAD.WIDE R8, R17, 0x4, R8 ;  /* 0x0000000411089825 */ /* 0x010fc800078e0208 */
[C-C-:B------:R-:W-:Y:S02]  /*07b0*/  @!P2 IMAD R17, R16.reuse, UR7, R3.reuse ;  /* 0x000000071011ac24 */ /* 0x140fe4000f8e0203 */
[----:B------:R-:W-:Y:S01]  /*07c0*/  @!P6 IMAD R25, R16, UR12, R3 ;  /* 0x0000000c1019ec24 */ /* 0x000fe2000f8e0203 */
[----:B------:R-:W4:Y:S01]  /*07d0*/  @!P1 LDG.E R8, desc[UR8][R8.64] ;  /* 0x0000000808089981 */ /* 0x000f22000c1e1900 */
[----:B-----5:R-:W-:-:S04]  /*07e0*/  @!P2 IMAD.WIDE R10, R17, 0x4, R10 ;  /* 0x00000004110aa825 */ /* 0x020fc800078e020a */
[----:B0-----:R-:W-:Y:S02]  /*07f0*/  @!P4 IMAD.WIDE R12, R21, 0x4, R12 ;  /* 0x00000004150cc825 */ /* 0x001fe400078e020c */
[----:B------:R-:W5:Y:S02]  /*0800*/  @!P2 LDG.E R10, desc[UR8][R10.64] ;  /* 0x000000080a0aa981 */ /* 0x000f64000c1e1900 */
[----:B-1----:R-:W-:Y:S02]  /*0810*/  @!P5 IMAD.WIDE R14, R23, 0x4, R14 ;  /* 0x00000004170ed825 */ /* 0x002fe400078e020e */
[----:B------:R-:W5:Y:S02]  /*0820*/  @!P4 LDG.E R12, desc[UR8][R12.64] ;  /* 0x000000080c0cc981 */ /* 0x000f64000c1e1900 */
[----:B---3--:R-:W-:Y:S02]  /*0830*/  @!P6 IMAD.WIDE R18, R25, 0x4, R18 ;  /* 0x000000041912e825 */ /* 0x008fe400078e0212 */
[----:B------:R-:W3:Y:S04]  /*0840*/  @!P5 LDG.E R14, desc[UR8][R14.64] ;  /* 0x000000080e0ed981 */ /* 0x000ee8000c1e1900 */
[----:B------:R-:W3:Y:S04]  /*0850*/  @!P6 LDG.E R18, desc[UR8][R18.64] ;  /* 0x000000081212e981 */ /* 0x000ee8000c1e1900 */
[----:B------:R0:W-:Y:S04]  /*0860*/  @P3 STS [R5+0x28], R0 ;  /* 0x0000280005003388 */ /* 0x0001e80000000800 */
[----:B------:R0:W-:Y:S04]  /*0870*/  @P1 STS [R5+0x2c], R0 ;  /* 0x00002c0005001388 */ /* 0x0001e80000000800 */
[----:B------:R0:W-:Y:S04]  /*0880*/  @P2 STS [R5+0x30], R0 ;  /* 0x0000300005002388 */ /* 0x0001e80000000800 */
[----:B------:R0:W-:Y:S04]  /*0890*/  @P4 STS [R5+0x34], R0 ;  /* 0x0000340005004388 */ /* 0x0001e80000000800 */
[----:B------:R0:W-:Y:S04]  /*08a0*/  @P5 STS [R5+0x38], R0 ;  /* 0x0000380005005388 */ /* 0x0001e80000000800 */
[----:B------:R0:W-:Y:S04]  /*08b0*/  @P6 STS [R5+0x3c], R0 ;  /* 0x00003c0005006388 */ /* 0x0001e80000000800 */
[----:B------:R0:W-:Y:S04]  /*08c0*/  STS [R5], R2 ;  /* 0x0000000205007388 */ /* 0x0001e80000000800 */
[----:B--2---:R0:W-:Y:S04]  /*08d0*/  @!P3 STS [R5+0x28], R6 ;  /* 0x000028060500b388 */ /* 0x0041e80000000800 */
[----:B----4-:R0:W-:Y:S04]  /*08e0*/  @!P1 STS [R5+0x2c], R8 ;  /* 0x00002c0805009388 */ /* 0x0101e80000000800 */
[----:B-----5:R0:W-:Y:S04]  /*08f0*/  @!P2 STS [R5+0x30], R10 ;  /* 0x0000300a0500a388 */ /* 0x0201e80000000800 */
[----:B------:R0:W-:Y:S04]  /*0900*/  @!P4 STS [R5+0x34], R12 ;  /* 0x0000340c0500c388 */ /* 0x0001e80000000800 */
[----:B---3--:R0:W-:Y:S04]  /*0910*/  @!P5 STS [R5+0x38], R14 ;  /* 0x0000380e0500d388 */ /* 0x0081e80000000800 */
[----:B------:R0:W-:Y:S02]  /*0920*/  @!P6 STS [R5+0x3c], R18 ;  /* 0x00003c120500e388 */ /* 0x0001e40000000800 */
.L_x_1:
[----:B------:R-:W-:Y:S05]  /*0930*/  BSYNC.RECONVERGENT B0 ;  /* 0x0000000000007941 */ /* 0x000fea0003800200 */
.L_x_0:
[----:B------:R-:W-:Y:S04]  /*0940*/  BSSY.RECONVERGENT B0, `(.L_x_2) ;  /* 0x0000015000007945 */ /* 0x000fe80003800200 */
[----:B------:R-:W-:Y:S05]  /*0950*/  @P0 BRA `(.L_x_3) ;  /* 0x00000000004c0947 */ /* 0x000fea0003800000 */
[----:B0-----:R-:W0:Y:S01]  /*0960*/  LDC R0, c[0x0][0x3a0] ;  /* 0x0000e800ff007b82 */ /* 0x001e220000000800 */
[----:B------:R-:W-:-:S05]  /*0970*/  VIADD R7, R3, UR4 ;  /* 0x0000000403077c36 */ /* 0x000fca0008000000 */
[----:B0-----:R-:W-:-:S13]  /*0980*/  ISETP.GE.AND P0, PT, R7, R0, PT ;  /* 0x000000000700720c */ /* 0x001fda0003f06270 */
[----:B------:R-:W-:Y:S05]  /*0990*/  @P0 BRA `(.L_x_4) ;  /* 0x0000000000240947 */ /* 0x000fea0003800000 */
[----:B------:R-:W0:Y:S02]  /*09a0*/  LDC.64 R4, c[0x0][0x388] ;  /* 0x0000e200ff047b82 */ /* 0x000e240000000a00 */
[----:B0-----:R-:W-:-:S06]  /*09b0*/  IMAD.WIDE R4, R7, 0x4, R4 ;  /* 0x0000000407047825 */ /* 0x001fcc00078e0204 */
[----:B------:R-:W2:Y:S01]  /*09c0*/  LDG.E R4, desc[UR8][R4.64] ;  /* 0x0000000804047981 */ /* 0x000ea2000c1e1900 */
[----:B------:R-:W0:Y:S01]  /*09d0*/  S2UR UR6, SR_CgaCtaId ;  /* 0x00000000000679c3 */ /* 0x000e220000008800 */
[----:B------:R-:W-:Y:S02]  /*09e0*/  UMOV UR5, 0x400 ;  /* 0x0000040000057882 */ /* 0x000fe40000000000 */
[----:B0-----:R-:W-:-:S06]  /*09f0*/  ULEA UR5, UR6, UR5, 0x18 ;  /* 0x0000000506057291 */ /* 0x001fcc000f8ec0ff */
[----:B------:R-:W-:-:S05]  /*0a00*/  LEA R7, R3, UR5, 0x2 ;  /* 0x0000000503077c11 */ /* 0x000fca000f8e10ff */
[----:B--2---:R2:W-:Y:S01]  /*0a10*/  STS [R7], R4 ;  /* 0x0000000407007388 */ /* 0x0045e20000000800 */
[----:B------:R-:W-:Y:S05]  /*0a20*/  BRA `(.L_x_3) ;  /* 0x0000000000187947 */ /* 0x000fea0003800000 */
.L_x_4:
[----:B------:R-:W0:Y:S01]  /*0a30*/  S2UR UR6, SR_CgaCtaId ;  /* 0x00000000000679c3 */ /* 0x000e220000008800 */
[----:B------:R-:W-:Y:S01]  /*0a40*/  UMOV UR5, 0x400 ;  /* 0x0000040000057882 */ /* 0x000fe20000000000 */
[----:B------:R-:W-:Y:S01]  /*0a50*/  VIADD R0, R0, 0x1 ;  /* 0x0000000100007836 */ /* 0x000fe20000000000 */
[----:B0-----:R-:W-:-:S06]  /*0a60*/  ULEA UR5, UR6, UR5, 0x18 ;  /* 0x0000000506057291 */ /* 0x001fcc000f8ec0ff */
[----:B------:R-:W-:-:S05]  /*0a70*/  LEA R5, R3, UR5, 0x2 ;  /* 0x0000000503057c11 */ /* 0x000fca000f8e10ff */
[----:B------:R1:W-:Y:S02]  /*0a80*/  STS [R5], R0 ;  /* 0x0000000005007388 */ /* 0x0003e40000000800 */
.L_x_3:
[----:B------:R-:W-:Y:S05]  /*0a90*/  BSYNC.RECONVERGENT B0 ;  /* 0x0000000000007941 */ /* 0x000fea0003800200 */
.L_x_2:
[----:B------:R-:W3:Y:S01]  /*0aa0*/  LDC.64 R38, c[0x0][0x3a0] ;  /* 0x0000e800ff267b82 */ /* 0x000ee20000000a00 */
[----:B------:R-:W-:Y:S01]  /*0ab0*/  UIADD3 UR21, UPT, UPT, UR4, 0xf, URZ ;  /* 0x0000000f04157890 */ /* 0x000fe2000fffe0ff */
[----:B------:R-:W-:Y:S01]  /*0ac0*/  BSSY.RECONVERGENT B0, `(.L_x_5) ;  /* 0x0000208000007945 */ /* 0x000fe20003800200 */
[----:B------:R-:W-:Y:S01]  /*0ad0*/  UIADD3 UR5, UPT, UPT, UR4, 0x1, URZ ;  /* 0x0000000104057890 */ /* 0x000fe2000fffe0ff */
[----:B------:R-:W-:Y:S01]  /*0ae0*/  IMAD.MOV.U32 R37, RZ, RZ, 0x7f7ff023 ;  /* 0x7f7ff023ff257424 */ /* 0x000fe200078e00ff */
[----:B------:R-:W-:Y:S01]  /*0af0*/  UIADD3 UR6, UPT, UPT, UR4, 0x2, URZ ;  /* 0x0000000204067890 */ /* 0x000fe2000fffe0ff */
[----:B------:R-:W-:Y:S01]  /*0b00*/  IMAD.MOV.U32 R36, RZ, RZ, 0x7f7ff023 ;  /* 0x7f7ff023ff247424 */ /* 0x000fe200078e00ff */
[----:B------:R-:W-:Y:S01]  /*0b10*/  UIADD3 UR7, UPT, UPT, UR4, 0x3, URZ ;  /* 0x0000000304077890 */ /* 0x000fe2000fffe0ff */
[----:B------:R-:W-:Y:S01]  /*0b20*/  IMAD.MOV.U32 R15, RZ, RZ, 0x7f7ff023 ;  /* 0x7f7ff023ff0f7424 */ /* 0x000fe200078e00ff */
[----:B------:R-:W-:Y:S01]  /*0b30*/  UIADD3 UR10, UPT, UPT, UR4, 0x4, URZ ;  /* 0x00000004040a7890 */ /* 0x000fe2000fffe0ff */
[----:B------:R-:W-:Y:S01]  /*0b40*/  IMAD.U32 R58, RZ, RZ, UR5 ;  /* 0x00000005ff3a7e24 */ /* 0x000fe2000f8e00ff */
        /* <DEDUP_REMOVED lines=13> */
[C---:B---3--:R-:W-:Y:S01]  /*0c20*/  ISETP.NE.AND P1, PT, R39.reuse, RZ, PT ;  /* 0x000000ff2700720c */ /* 0x048fe20003f25270 */
[----:B0-----:R-:W-:Y:S01]  /*0c30*/  VIADD R2, R38, 0xffffffff ;  /* 0xffffffff26027836 */ /* 0x001fe20000000000 */
[----:B-1----:R-:W-:Y:S01]  /*0c40*/  IADD3 R0, PT, PT, -R39, UR4, RZ ;  /* 0x0000000427007c10 */ /* 0x002fe2000fffe1ff */
[----:B------:R-:W-:-:S02]  /*0c50*/  UIADD3 UR18, UPT, UPT, UR4, 0xc, URZ ;  /* 0x0000000c04127890 */ /* 0x000fc4000fffe0ff */
[C---:B------:R-:W-:Y:S01]  /*0c60*/  ISETP.LT.AND P0, PT, R39.reuse, UR4, PT ;  /* 0x0000000427007c0c */ /* 0x040fe2000bf01270 */
[----:B------:R-:W-:Y:S01]  /*0c70*/  UIADD3 UR19, UPT, UPT, UR4, 0xd, URZ ;  /* 0x0000000d04137890 */ /* 0x000fe2000fffe0ff */
[----:B------:R-:W-:Y:S01]  /*0c80*/  SEL R0, R0, RZ, P1 ;  /* 0x000000ff00007207 */ /* 0x000fe20000800000 */
[----:B------:R-:W-:Y:S01]  /*0c90*/  UIADD3 UR20, UPT, UPT, UR4, 0xe, URZ ;  /* 0x0000000e04147890 */ /* 0x000fe2000fffe0ff */
[----:B------:R-:W-:Y:S01]  /*0ca0*/  VIADDMNMX R39, R39, UR21, R2, PT ;  /* 0x0000001527277c46 */ /* 0x000fe2000b800102 */
[----:B------:R-:W-:Y:S01]  /*0cb0*/  IMAD.U32 R42, RZ, RZ, UR14 ;  /* 0x0000000eff2a7e24 */ /* 0x000fe2000f8e00ff */
[----:B------:R-:W-:Y:S01]  /*0cc0*/  SEL R0, R0, RZ, P0 ;  /* 0x000000ff00007207 */ /* 0x000fe20000000000 */
[----:B------:R-:W-:Y:S01]  /*0cd0*/  IMAD.U32 R43, RZ, RZ, UR15 ;  /* 0x0000000fff2b7e24 */ /* 0x000fe2000f8e00ff */
[----:B------:R-:W-:Y:S01]  /*0ce0*/  SEL R39, R39, R2, P1 ;  /* 0x0000000227277207 */ /* 0x000fe20000800000 */
[----:B------:R-:W-:Y:S02]  /*0cf0*/  IMAD.U32 R44, RZ, RZ, UR16 ;  /* 0x00000010ff2c7e24 */ /* 0x000fe4000f8e00ff */
[----:B------:R-:W-:-:S02]  /*0d00*/  IMAD.IADD R49, R0, 0x1, R3 ;  /* 0x0000000100317824 */ /* 0x000fc400078e0203 */
[----:B------:R-:W-:Y:S02]  /*0d10*/  IMAD.U32 R0, RZ, RZ, UR21 ;  /* 0x00000015ff007e24 */ /* 0x000fe4000f8e00ff */
[----:B------:R-:W-:Y:S01]  /*0d20*/  IMAD.U32 R45, RZ, RZ, UR17 ;  /* 0x00000011ff2d7e24 */ /* 0x000fe2000f8e00ff */
[----:B------:R-:W-:Y:S01]  /*0d30*/  ISETP.GT.AND P0, PT, R49, R39, PT ;  /* 0x000000273100720c */ /* 0x000fe20003f04270 */
[----:B------:R-:W-:Y:S02]  /*0d40*/  IMAD.U32 R46, RZ, RZ, UR18 ;  /* 0x00000012ff2e7e24 */ /* 0x000fe4000f8e00ff */
[----:B------:R-:W-:Y:S02]  /*0d50*/  IMAD.U32 R47, RZ, RZ, UR19 ;  /* 0x00000013ff2f7e24 */ /* 0x000fe4000f8e00ff */
[----:B------:R-:W-:Y:S02]  /*0d60*/  IMAD.U32 R48, RZ, RZ, UR20 ;  /* 0x00000014ff307e24 */ /* 0x000fe4000f8e00ff */
[----:B------:R-:W-:-:S02]  /*0d70*/  IMAD.MOV.U32 R38, RZ, RZ, 0x7f7ff023 ;  /* 0x7f7ff023ff267424 */ /* 0x000fc400078e00ff */
[----:B------:R-:W-:Y:S02]  /*0d80*/  IMAD.MOV.U32 R14, RZ, RZ, 0x7f7ff023 ;  /* 0x7f7ff023ff0e7424 */ /* 0x000fe400078e00ff */
[----:B------:R-:W-:Y:S02]  /*0d90*/  IMAD.MOV.U32 R13, RZ, RZ, 0x7f7ff023 ;  /* 0x7f7ff023ff0d7424 */ /* 0x000fe400078e00ff */
[----:B------:R-:W-:Y:S02]  /*0da0*/  IMAD.MOV.U32 R12, RZ, RZ, 0x7f7ff023 ;  /* 0x7f7ff023ff0c7424 */ /* 0x000fe400078e00ff */
[----:B------:R-:W-:Y:S02]  /*0db0*/  IMAD.MOV.U32 R11, RZ, RZ, 0x7f7ff023 ;  /* 0x7f7ff023ff0b7424 */ /* 0x000fe400078e00ff */
[----:B------:R-:W-:Y:S02]  /*0dc0*/  IMAD.MOV.U32 R10, RZ, RZ, 0x7f7ff023 ;  /* 0x7f7ff023ff0a7424 */ /* 0x000fe400078e00ff */
[----:B------:R-:W-:-:S02]  /*0dd0*/  IMAD.MOV.U32 R9, RZ, RZ, 0x7f7ff023 ;  /* 0x7f7ff023ff097424 */ /* 0x000fc400078e00ff */
[----:B------:R-:W-:Y:S02]  /*0de0*/  IMAD.MOV.U32 R8, RZ, RZ, 0x7f7ff023 ;  /* 0x7f7ff023ff087424 */ /* 0x000fe400078e00ff */
[----:B--2---:R-:W-:Y:S02]  /*0df0*/  IMAD.MOV.U32 R7, RZ, RZ, 0x7f7ff023 ;  /* 0x7f7ff023ff077424 */ /* 0x004fe400078e00ff */
[----:B------:R-:W-:Y:S02]  /*0e00*/  IMAD.MOV.U32 R6, RZ, RZ, 0x7f7ff023 ;  /* 0x7f7ff023ff067424 */ /* 0x000fe400078e00ff */
[----:B------:R-:W-:Y:S02]  /*0e10*/  IMAD.MOV.U32 R5, RZ, RZ, 0x7f7ff023 ;  /* 0x7f7ff023ff057424 */ /* 0x000fe400078e00ff */
[----:B------:R-:W-:Y:S02]  /*0e20*/  IMAD.MOV.U32 R4, RZ, RZ, 0x7f7ff023 ;  /* 0x7f7ff023ff047424 */ /* 0x000fe400078e00ff */
[----:B------:R-:W-:-:S02]  /*0e30*/  IMAD.MOV.U32 R3, RZ, RZ, 0x7f7ff023 ;  /* 0x7f7ff023ff037424 */ /* 0x000fc400078e00ff */
[----:B------:R-:W-:Y:S01]  /*0e40*/  IMAD.U32 R2, RZ, RZ, UR4 ;  /* 0x00000004ff027e24 */ /* 0x000fe2000f8e00ff */
[----:B------:R-:W-:Y:S06]  /*0e50*/  BAR.SYNC.DEFER_BLOCKING 0x0 ;  /* 0x0000000000007b1d */ /* 0x000fec0000010000 */
[----:B------:R-:W-:Y:S05]  /*0e60*/  @P0 BRA `(.L_x_6) ;  /* 0x0000001c00340947 */ /* 0x000fea0003800000 */
[----:B------:R-:W0:Y:S01]  /*0e70*/  LDC R34, c[0x0][0x360] ;  /* 0x0000d800ff227b82 */ /* 0x000e220000000800 */
[----:B------:R-:W-:-:S13]  /*0e80*/  ISETP.GE.AND P0, PT, R16, 0x1, PT ;  /* 0x000000011000780c */ /* 0x000fda0003f06270 */
[----:B------:R-:W-:Y:S05]  /*0e90*/  @!P0 BRA `(.L_x_7) ;  /* 0x00000010005c8947 */ /* 0x000fea0003800000 */
[----:B------:R-:W1:Y:S01]  /*0ea0*/  S2UR UR6, SR_CgaCtaId ;  /* 0x00000000000679c3 */ /* 0x000e620000008800 */
[----:B------:R-:W-:Y:S01]  /*0eb0*/  UMOV UR5, 0x400 ;  /* 0x0000040000057882 */ /* 0x000fe20000000000 */
[----:B------:R-:W-:Y:S01]  /*0ec0*/  BSSY.RECONVERGENT B1, `(.L_x_8) ;  /* 0x0000113000017945 */ /* 0x000fe20003800200 */
[----:B------:R-:W-:Y:S02]  /*0ed0*/  IMAD.MOV.U32 R38, RZ, RZ, 0x7f7ff023 ;  /* 0x7f7ff023ff267424 */ /* 0x000fe400078e00ff */
[----:B------:R-:W-:Y:S02]  /*0ee0*/  IMAD.MOV.U32 R37, RZ, RZ, 0x7f7ff023 ;  /* 0x7f7ff023ff257424 */ /* 0x000fe400078e00ff */
[----:B------:R-:W-:Y:S02]  /*0ef0*/  IMAD.MOV.U32 R36, RZ, RZ, 0x7f7ff023 ;  /* 0x7f7ff023ff247424 */ /* 0x000fe400078e00ff */
[----:B------:R-:W-:Y:S02]  /*0f00*/  IMAD.MOV.U32 R15, RZ, RZ, 0x7f7ff023 ;  /* 0x7f7ff023ff0f7424 */ /* 0x000fe400078e00ff */
[----:B------:R-:W-:-:S02]  /*0f10*/  IMAD.MOV.U32 R14, RZ, RZ, 0x7f7ff023 ;  /* 0x7f7ff023ff0e7424 */ /* 0x000fc400078e00ff */
[----:B------:R-:W-:Y:S02]  /*0f20*/  IMAD.MOV.U32 R13, RZ, RZ, 0x7f7ff023 ;  /* 0x7f7ff023ff0d7424 */ /* 0x000fe400078e00ff */
[----:B------:R-:W-:Y:S02]  /*0f30*/  IMAD.MOV.U32 R12, RZ, RZ, 0x7f7ff023 ;  /* 0x7f7ff023ff0c7424 */ /* 0x000fe400078e00ff */
[----:B------:R-:W-:Y:S02]  /*0f40*/  IMAD.MOV.U32 R11, RZ, RZ, 0x7f7ff023 ;  /* 0x7f7ff023ff0b7424 */ /* 0x000fe400078e00ff */
[----:B------:R-:W-:Y:S02]  /*0f50*/  IMAD.MOV.U32 R10, RZ, RZ, 0x7f7ff023 ;  /* 0x7f7ff023ff0a7424 */ /* 0x000fe400078e00ff */
[----:B------:R-:W-:Y:S02]  /*0f60*/  IMAD.MOV.U32 R9, RZ, RZ, 0x7f7ff023 ;  /* 0x7f7ff023ff097424 */ /* 0x000fe400078e00ff */
[----:B------:R-:W-:Y:S01]  /*0f70*/  IMAD.MOV.U32 R8, RZ, RZ, 0x7f7ff023 ;  /* 0x7f7ff023ff087424 */ /* 0x000fe200078e00ff */
[----:B-1----:R-:W-:Y:S01]  /*0f80*/  ULEA UR5, UR6, UR5, 0x18 ;  /* 0x0000000506057291 */ /* 0x002fe2000f8ec0ff */
[----:B------:R-:W-:-:S02]  /*0f90*/  IMAD.MOV.U32 R7, RZ, RZ, 0x7f7ff023 ;  /* 0x7f7ff023ff077424 */ /* 0x000fc400078e00ff */
[----:B------:R-:W-:Y:S02]  /*0fa0*/  IMAD.MOV.U32 R6, RZ, RZ, 0x7f7ff023 ;  /* 0x7f7ff023ff067424 */ /* 0x000fe400078e00ff */
[----:B------:R-:W-:Y:S02]  /*0fb0*/  IMAD.MOV.U32 R5, RZ, RZ, 0x7f7ff023 ;  /* 0x7f7ff023ff057424 */ /* 0x000fe400078e00ff */
[----:B------:R-:W-:Y:S02]  /*0fc0*/  IMAD.MOV.U32 R4, RZ, RZ, 0x7f7ff023 ;  /* 0x7f7ff023ff047424 */ /* 0x000fe400078e00ff */
[----:B------:R-:W1:Y:S01]  /*0fd0*/  LDS.128 R16, [UR5] ;  /* 0x00000005ff107984 */ /* 0x000e620008000c00 */
[----:B------:R-:W-:Y:S02]  /*0fe0*/  IMAD.MOV.U32 R3, RZ, RZ, 0x7f7ff023 ;  /* 0x7f7ff023ff037424 */ /* 0x000fe400078e00ff */
[----:B------:R-:W-:Y:S01]  /*0ff0*/  IMAD.U32 R2, RZ, RZ, UR4 ;  /* 0x00000004ff027e24 */ /* 0x000fe2000f8e00ff */
[----:B------:R-:W2:Y:S04]  /*1000*/  LDS.128 R20, [UR5+0x10] ;  /* 0x00001005ff147984 */ /* 0x000ea80008000c00 */
[----:B------:R-:W3:Y:S04]  /*1010*/  LDS.128 R24, [UR5+0x20] ;  /* 0x00002005ff187984 */ /* 0x000ee80008000c00 */
[----:B------:R-:W4:Y:S02]  /*1020*/  LDS.128 R28, [UR5+0x30] ;  /* 0x00003005ff1c7984 */ /* 0x000f240008000c00 */
.L_x_11:
[----:B------:R-:W5:Y:S01]  /*1030*/  S2UR UR6, SR_CgaCtaId ;  /* 0x00000000000679c3 */ /* 0x000f620000008800 */
[----:B------:R-:W0:Y:S01]  /*1040*/  LDCU UR7, c[0x0][0x3a8] ;  /* 0x00007500ff0777ac */ /* 0x000e220008000800 */
[----:B------:R-:W-:Y:S01]  /*1050*/  CS2R R66, SRZ ;  /* 0x0000000000427805 */ /* 0x000fe2000001ff00 */
[----:B------:R-:W-:Y:S01]  /*1060*/  IMAD.MOV.U32 R74, RZ, RZ, RZ ;  /* 0x000000ffff4a7224 */ /* 0x000fe200078e00ff */
[----:B------:R-:W-:Y:S01]  /*1070*/  CS2R R64, SRZ ;  /* 0x0000000000407805 */ /* 0x000fe2000001ff00 */
[----:B------:R-:W-:Y:S01]  /*1080*/  UMOV UR5, 0x400 ;  /* 0x0000040000057882 */ /* 0x000fe20000000000 */
[----:B------:R-:W-:Y:S01]  /*1090*/  IMAD.MOV.U32 R72, RZ, RZ, RZ ;  /* 0x000000ffff487224 */ /* 0x000fe200078e00ff */
[----:B------:R-:W-:Y:S01]  /*10a0*/  UIADD3 UR5, UPT, UPT, UR5, 0x40, URZ ;  /* 0x0000004005057890 */ /* 0x000fe2000fffe0ff */
[----:B------:R-:W-:Y:S01]  /*10b0*/  CS2R R62, SRZ ;  /* 0x00000000003e7805 */ /* 0x000fe2000001ff00 */
[----:B------:R-:W-:Y:S02]  /*10c0*/  IMAD.MOV.U32 R70, RZ, RZ, RZ ;  /* 0x000000ffff467224 */ /* 0x000fe400078e00ff */
[----:B------:R-:W-:-:S02]  /*10d0*/  IMAD.MOV.U32 R51, RZ, RZ, RZ ;  /* 0x000000ffff337224 */ /* 0x000fc400078e00ff */
[----:B------:R-:W-:Y:S02]  /*10e0*/  IMAD.MOV.U32 R60, RZ, RZ, RZ ;  /* 0x000000ffff3c7224 */ /* 0x000fe400078e00ff */
[----:B------:R-:W-:Y:S02]  /*10f0*/  IMAD.MOV.U32 R53, RZ, RZ, RZ ;  /* 0x000000ffff357224 */ /* 0x000fe400078e00ff */
[----:B------:R-:W-:Y:S02]  /*1100*/  IMAD.MOV.U32 R55, RZ, RZ, RZ ;  /* 0x000000ffff377224 */ /* 0x000fe400078e00ff */
[----:B------:R-:W-:Y:S02]  /*1110*/  IMAD.MOV.U32 R57, RZ, RZ, RZ ;  /* 0x000000ffff397224 */ /* 0x000fe400078e00ff */
[----:B------:R-:W-:Y:S02]  /*1120*/  IMAD.MOV.U32 R59, RZ, RZ, RZ ;  /* 0x000000ffff3b7224 */ /* 0x000fe400078e00ff */
[----:B------:R-:W-:Y:S01]  /*1130*/  IMAD.MOV.U32 R68, RZ, RZ, RZ ;  /* 0x000000ffff447224 */ /* 0x000fe200078e00ff */
[----:B-----5:R-:W-:Y:S01]  /*1140*/  ULEA UR5, UR6, UR5, 0x18 ;  /* 0x0000000506057291 */ /* 0x020fe2000f8ec0ff */
[----:B0-----:R-:W-:Y:S01]  /*1150*/  IMAD R71, R49, UR7, RZ ;  /* 0x0000000731477c24 */ /* 0x001fe2000f8e02ff */
[----:B------:R-:W-:-:S02]  /*1160*/  UIADD3 UR6, UPT, UPT, -UR7, URZ, URZ ;  /* 0x000000ff07067290 */ /* 0x000fc4000fffe1ff */
[----:B------:R-:W-:-:S04]  /*1170*/  UIADD3 UR5, UPT, UPT, UR5, 0x20, URZ ;  /* 0x0000002005057890 */ /* 0x000fc8000fffe0ff */
[----:B------:R-:W-:Y:S02]  /*1180*/  IMAD.U32 R73, RZ, RZ, UR6 ;  /* 0x00000006ff497e24 */ /* 0x000fe4000f8e00ff */
[----:B------:R-:W-:-:S07]  /*1190*/  IMAD.U32 R69, RZ, RZ, UR5 ;  /* 0x00000005ff457e24 */ /* 0x000fce000f8e00ff */
.L_x_9:
[----:B------:R-:W0:Y:S02]  /*11a0*/  LDC.64 R32, c[0x0][0x380] ;  /* 0x0000e000ff207b82 */ /* 0x000e240000000a00 */
[----:B0-----:R-:W-:Y:S02]  /*11b0*/  IMAD.WIDE R76, R71, 0x4, R32 ;  /* 0x00000004474c7825 */ /* 0x001fe400078e0220 */
[----:B------:R-:W0:Y:S04]  /*11c0*/  LDS.128 R32, [R69+-0x20] ;  /* 0xffffe00045207984 */ /* 0x000e280000000c00 */
[----:B------:R-:W0:Y:S01]  /*11d0*/  LDG.E R61, desc[UR8][R76.64] ;  /* 0x000000084c3d7981 */ /* 0x000e22000c1e1900 */
[----:B------:R-:W-:Y:S02]  /*11e0*/  VIADD R73, R73, 0x1 ;  /* 0x0000000149497836 */ /* 0x000fe40000000000 */
[----:B------:R-:W-:Y:S01]  /*11f0*/  VIADD R71, R71, 0x1 ;  /* 0x0000000147477836 */ /* 0x000fe20000000000 */
[C---:B0-----:R-:W-:Y:S01]  /*1200*/  FSETP.GEU.AND P0, PT, R61.reuse, R32, PT ;  /* 0x000000203d00720b */ /* 0x041fe20003f0e000 */
[C---:B------:R-:W-:Y:S01]  /*1210*/  FADD R32, R61.reuse, -R32 ;  /* 0x800000203d207221 */ /* 0x040fe20000000000 */
[C---:B------:R-:W-:Y:S01]  /*1220*/  FSETP.GEU.AND P1, PT, R61.reuse, R35, PT ;  /* 0x000000233d00720b */ /* 0x040fe20003f2e000 */
[----:B------:R-:W-:-:S03]  /*1230*/  FADD R35, R61, -R35 ;  /* 0x800000233d237221 */ /* 0x000fc60000000000 */
[----:B------:R-:W-:Y:S02]  /*1240*/  FSEL R75, -R32, R32, !P0 ;  /* 0x00000020204b7208 */ /* 0x000fe40004000100 */
[C---:B------:R-:W-:Y:S01]  /*1250*/  FSETP.GEU.AND P0, PT, R61.reuse, R33, PT ;  /* 0x000000213d00720b */ /* 0x040fe20003f0e000 */
[----:B------:R-:W-:Y:S02]  /*1260*/  FADD R33, R61, -R33 ;  /* 0x800000213d217221 */ /* 0x000fe40000000000 */
[----:B------:R-:W-:-:S03]  /*1270*/  FADD R68, R75, R68 ;  /* 0x000000444b447221 */ /* 0x000fc60000000000 */
[----:B------:R-:W-:Y:S02]  /*1280*/  FSEL R32, -R33, R33, !P0 ;  /* 0x0000002121207208 */ /* 0x000fe40004000100 */
[C---:B------:R-:W-:Y:S01]  /*1290*/  FSETP.GEU.AND P0, PT, R61.reuse, R34, PT ;  /* 0x000000223d00720b */ /* 0x040fe20003f0e000 */
[----:B------:R-:W-:Y:S02]  /*12a0*/  FADD R34, R61, -R34 ;  /* 0x800000223d227221 */ /* 0x000fe40000000000 */
[----:B------:R-:W-:Y:S01]  /*12b0*/  FADD R59, R32, R59 ;  /* 0x0000003b203b7221 */ /* 0x000fe20000000000 */
[----:B------:R-:W-:Y:S02]  /*12c0*/  FSEL R32, -R35, R35, !P1 ;  /* 0x0000002323207208 */ /* 0x000fe40004800100 */
[----:B------:R-:W-:-:S03]  /*12d0*/  FSEL R33, -R34, R34, !P0 ;  /* 0x0000002222217208 */ /* 0x000fc60004000100 */
[----:B------:R-:W-:Y:S02]  /*12e0*/  FADD R57, R32, R57 ;  /* 0x0000003920397221 */ /* 0x000fe40000000000 */
[----:B------:R-:W-:Y:S02]  /*12f0*/  FADD R66, R33, R66 ;  /* 0x0000004221427221 */ /* 0x000fe40000000000 */
[----:B------:R-:W0:Y:S02]  /*1300*/  LDS.128 R32, [R69+-0x10] ;  /* 0xfffff00045207984 */ /* 0x000e240000000c00 */
        /* <DEDUP_REMOVED lines=16> */
[----:B------:R-:W0:Y:S02]  /*1410*/  LDS.128 R32, [R69] ;  /* 0x0000000045207984 */ /* 0x000e240000000c00 */
        /* <DEDUP_REMOVED lines=16> */
[----:B------:R0:W5:Y:S02]  /*1520*/  LDS.128 R32, [R69+0x10] ;  /* 0x0000100045207984 */ /* 0x0001640000000c00 */
[----:B0-----:R-:W-:Y:S01]  /*1530*/  VIADD R69, R69, 0x40 ;  /* 0x0000004045457836 */ /* 0x001fe20000000000 */
[C---:B-----5:R-:W-:Y:S01]  /*1540*/  FSETP.GEU.AND P0, PT, R61.reuse, R32, PT ;  /* 0x000000203d00720b */ /* 0x060fe20003f0e000 */
        /* <DEDUP_REMOVED lines=12> */
[----:B------:R-:W-:Y:S02]  /*1610*/  FSEL R33, -R34, R34, !P0 ;  /* 0x0000002222217208 */ /* 0x000fe40004000100 */
[----:B------:R-:W-:Y:S01]  /*1620*/  ISETP.NE.AND P0, PT, R73, RZ, PT ;  /* 0x000000ff4900720c */ /* 0x000fe20003f05270 */
[----:B------:R-:W-:-:S02]  /*1630*/  FADD R67, R32, R67 ;  /* 0x0000004320437221 */ /* 0x000fc40000000000 */
[----:B------:R-:W-:-:S10]  /*1640*/  FADD R74, R33, R74 ;  /* 0x0000004a214a7221 */ /* 0x000fd40000000000 */
[----:B------:R-:W-:Y:S05]  /*1650*/  @P0 BRA `(.L_x_9) ;  /* 0xfffffff800d00947 */ /* 0x000fea000383ffff */
[----:B------:R-:W0:Y:S02]  /*1660*/  LDC.64 R32, c[0x0][0x388] ;  /* 0x0000e200ff207b82 */ /* 0x000e240000000a00 */
[----:B0-----:R-:W-:-:S06]  /*1670*/  IMAD.WIDE R32, R49, 0x4, R32 ;  /* 0x0000000431207825 */ /* 0x001fcc00078e0220 */
[----:B------:R-:W1:Y:S01]  /*1680*/  LDG.E R32, desc[UR8][R32.64] ;  /* 0x0000000820207981 */ /* 0x000e62000c1e1900 */
[----:B------:R-:W-:Y:S01]  /*1690*/  IADD3 R34, PT, PT, -R49, UR4, RZ ;  /* 0x0000000431227c10 */ /* 0x000fe2000fffe1ff */
[----:B------:R-:W0:Y:S01]  /*16a0*/  LDCU UR5, c[0x0][0x360] ;  /* 0x00006c00ff0577ac */ /* 0x000e220008000800 */
[C---:B-1----:R-:W-:Y:S02]  /*16b0*/  ISETP.GE.U32.AND P3, PT, R32.reuse, R16, PT ;  /* 0x000000102000720c */ /* 0x042fe40003f66070 */
[----:B------:R-:W-:Y:S02]  /*16c0*/  ISETP.GE.U32.AND P2, PT, R32, R17, PT ;  /* 0x000000112000720c */ /* 0x000fe40003f46070 */
[----:B------:R-:W-:Y:S02]  /*16d0*/  FSETP.LT.AND P3, PT, R68, R3, !P3 ;  /* 0x000000034400720b */ /* 0x000fe40005f61000 */
[----:B------:R-:W-:Y:S02]  /*16e0*/  FSETP.GEU.OR P2, PT, R59, R4, P2 ;  /* 0x000000043b00720b */ /* 0x000fe4000174e400 */
[----:B------:R-:W-:-:S02]  /*16f0*/  ISETP.GE.U32.AND P1, PT, R32, R18, PT ;  /* 0x000000122000720c */ /* 0x000fc40003f26070 */
[----:B------:R-:W-:Y:S02]  /*1700*/  ISETP.GE.U32.AND P5, PT, R32, R19, PT ;  /* 0x000000132000720c */ /* 0x000fe40003fa6070 */
[----:B------:R-:W-:Y:S02]  /*1710*/  FSETP.GEU.OR P1, PT, R66, R5, P1 ;  /* 0x000000054200720b */ /* 0x000fe40000f2e400 */
[----:B--2---:R-:W-:Y:S02]  /*1720*/  ISETP.GE.U32.AND P0, PT, R32, R20, PT ;  /* 0x000000142000720c */ /* 0x004fe40003f06070 */
[----:B------:R-:W-:Y:S01]  /*1730*/  FSETP.GEU.OR P5, PT, R57, R6, P5 ;  /* 0x000000063900720b */ /* 0x000fe20002fae400 */
[----:B------:R-:W1:Y:S01]  /*1740*/  @P3 LDC R76, c[0x0][0x3a4] ;  /* 0x0000e900ff4c3b82 */ /* 0x000e620000000800 */
[----:B------:R-:W-:Y:S01]  /*1750*/  @P3 IABS R35, R34 ;  /* 0x0000002200233213 */ /* 0x000fe20000000000 */
[----:B------:R-:W-:Y:S01]  /*1760*/  @!P2 VIADD R33, R34, 0x1 ;  /* 0x000000012221a836 */ /* 0x000fe20000000000 */
[----:B------:R-:W-:-:S04]  /*1770*/  FSETP.GEU.OR P0, PT, R64, R7, P0 ;  /* 0x000000074000720b */ /* 0x000fc8000070e400 */
[----:B------:R-:W-:Y:S01]  /*1780*/  @!P2 IABS R33, R33 ;  /* 0x000000210021a213 */ /* 0x000fe20000000000 */
[----:B------:R-:W2:Y:S01]  /*1790*/  @!P2 LDC R61, c[0x0][0x3a4] ;  /* 0x0000e900ff3dab82 */ /* 0x000ea20000000800 */
[----:B-1----:R-:W-:-:S07]  /*17a0*/  @P3 ISETP.GT.AND P4, PT, R35, R76, PT ;  /* 0x0000004c2300320c */ /* 0x002fce0003f84270 */
[----:B------:R-:W-:Y:S01]  /*17b0*/  @!P0 VIADD R35, R34, 0x4 ;  /* 0x0000000422238836 */ /* 0x000fe20000000000 */
[----:B------:R-:W-:Y:S02]  /*17c0*/  @P3 ISETP.EQ.OR P4, PT, R76, RZ, !P4 ;  /* 0x000000ff4c00320c */ /* 0x000fe40006782670 */
[----:B------:R-:W1:Y:S02]  /*17d0*/  @!P1 LDC R76, c[0x0][0x3a4] ;  /* 0x0000e900ff4c9b82 */ /* 0x000e640000000800 */
[----:B------:R-:W-:Y:S02]  /*17e0*/  @!P0 IABS R35, R35 ;  /* 0x0000002300238213 */ /* 0x000fe40000000000 */
[----:B--2---:R-:W-:Y:S01]  /*17f0*/  @!P2 ISETP.GT.AND P6, PT, R33, R61, PT ;  /* 0x0000003d2100a20c */ /* 0x004fe20003fc4270 */
[----:B------:R-:W-:Y:S01]  /*1800*/  @!P1 VIADD R33, R34, 0x2 ;  /* 0x0000000222219836 */ /* 0x000fe20000000000 */
[----:B------:R-:W-:Y:S02]  /*1810*/  @P3 FSEL R3, R68, R3, P4 ;  /* 0x0000000344033208 */ /* 0x000fe40002000000 */
[----:B------:R-:W-:Y:S01]  /*1820*/  @P3 SEL R2, R49, R2, P4 ;  /* 0x0000000231023207 */ /* 0x000fe20002000000 */
[----:B------:R-:W2:Y:S01]  /*1830*/  @!P5 LDC R68, c[0x0][0x3a4] ;  /* 0x0000e900ff44db82 */ /* 0x000ea20000000800 */
[----:B------:R-:W-:-:S02]  /*1840*/  @!P1 IABS R33, R33 ;  /* 0x0000002100219213 */ /* 0x000fc40000000000 */
[C---:B------:R-:W-:Y:S02]  /*1850*/  ISETP.GE.U32.AND P3, PT, R32.reuse, R21, PT ;  /* 0x000000152000720c */ /* 0x040fe40003f66070 */
[----:B------:R-:W-:Y:S02]  /*1860*/  @!P2 ISETP.EQ.OR P6, PT, R61, RZ, !P6 ;  /* 0x000000ff3d00a20c */ /* 0x000fe400077c2670 */
[----:B------:R-:W-:Y:S02]  /*1870*/  FSETP.GEU.OR P3, PT, R55, R8, P3 ;  /* 0x000000083700720b */ /* 0x000fe40001f6e400 */
[----:B------:R-:W-:Y:S02]  /*1880*/  @!P2 FSEL R4, R59, R4, P6 ;  /* 0x000000043b04a208 */ /* 0x000fe40003000000 */
[----:B------:R-:W-:Y:S02]  /*1890*/  @!P2 SEL R58, R49, R58, P6 ;  /* 0x0000003a313aa207 */ /* 0x000fe40003000000 */
[----:B------:R-:W-:-:S02]  /*18a0*/  ISETP.GE.U32.AND P2, PT, R32, R22, PT ;  /* 0x000000162000720c */ /* 0x000fc40003f46070 */
[----:B-1----:R-:W-:Y:S01]  /*18b0*/  @!P1 ISETP.GT.AND P4, PT, R33, R76, PT ;  /* 0x0000004c2100920c */ /* 0x002fe20003f84270 */
[----:B------:R-:W-:Y:S01]  /*18c0*/  @!P5 VIADD R33, R34, 0x3 ;  /* 0x000000032221d836 */ /* 0x000fe20000000000 */
[----:B------:R-:W-:Y:S02]  /*18d0*/  FSETP.GEU.OR P2, PT, R62, R9, P2 ;  /* 0x000000093e00720b */ /* 0x000fe4000174e400 */
[----:B------:R-:W-:Y:S02]  /*18e0*/  @!P1 ISETP.EQ.OR P4, PT, R76, RZ, !P4 ;  /* 0x000000ff4c00920c */ /* 0x000fe40006782670 */
[----:B------:R-:W1:Y:S01]  /*18f0*/  @!P0 LDC R76, c[0x0][0x3a4] ;  /* 0x0000e900ff4c8b82 */ /* 0x000e620000000800 */
[----:B------:R-:W-:Y:S02]  /*1900*/  @!P5 IABS R59, R33 ;  /* 0x00000021003bd213 */ /* 0x000fe40000000000 */
[----:B------:R-:W-:Y:S02]  /*1910*/  @!P1 FSEL R5, R66, R5, P4 ;  /* 0x0000000542059208 */ /* 0x000fe40002000000 */
[----:B------:R-:W-:-:S02]  /*1920*/  @!P1 SEL R56, R49, R56, P4 ;  /* 0x0000003831389207 */ /* 0x000fc40002000000 */
[----:B------:R-:W-:Y:S01]  /*1930*/  ISETP.GE.U32.AND P4, PT, R32, R23, PT ;  /* 0x000000172000720c */ /* 0x000fe20003f86070 */
[----:B------:R-:W5:Y:S01]  /*1940*/  @!P3 LDC R33, c[0x0][0x3a4] ;  /* 0x0000e900ff21bb82 */ /* 0x000f620000000800 */
[----:B--2---:R-:W-:Y:S01]  /*1950*/  @!P5 ISETP.GT.AND P6, PT, R59, R68, PT ;  /* 0x000000443b00d20c */ /* 0x004fe20003fc4270 */
[----:B------:R-:W-:Y:S01]  /*1960*/  @!P3 VIADD R59, R34, 0x5 ;  /* 0x00000005223bb836 */ /* 0x000fe20000000000 */
[----:B------:R-:W-:Y:S02]  /*1970*/  FSETP.GEU.OR P4, PT, R53, R10, P4 ;  /* 0x0000000a3500720b */ /* 0x000fe4000278e400 */
[----:B------:R-:W-:Y:S02]  /*1980*/  @!P5 ISETP.EQ.OR P6, PT, R68, RZ, !P6 ;  /* 0x000000ff4400d20c */ /* 0x000fe400077c2670 */
[----:B------:R-:W-:Y:S02]  /*1990*/  @!P3 IABS R66, R59 ;  /* 0x0000003b0042b213 */ /* 0x000fe40000000000 */
[----:B------:R-:W-:Y:S01]  /*19a0*/  @!P5 FSEL R6, R57, R6, P6 ;  /* 0x000000063906d208 */ /* 0x000fe20003000000 */
[----:B------:R-:W-:Y:S01]  /*19b0*/  @!P2 VIADD R57, R34, 0x6 ;  /* 0x000000062239a836 */ /* 0x000fe20000000000 */
[----:B------:R-:W-:-:S02]  /*19c0*/  @!P5 SEL R54, R49, R54, P6 ;  /* 0x000000363136d207 */ /* 0x000fc40003000000 */
[----:B---3--:R-:W-:Y:S02]  /*19d0*/  ISETP.GE.U32.AND P6, PT, R32, R24, PT ;  /* 0x000000182000720c */ /* 0x008fe40003fc6070 */
[----:B-1----:R-:W-:Y:S02]  /*19e0*/  @!P0 ISETP.GT.AND P1, PT, R35, R76, PT ;  /* 0x0000004c2300820c */ /* 0x002fe40003f24270 */
[----:B------:R-:W1:Y:S02]  /*19f0*/  @!P2 LDC R35, c[0x0][0x3a4] ;  /* 0x0000e900ff23ab82 */ /* 0x000e640000000800 */
[----:B------:R-:W-:-:S04]  /*1a00*/  @!P0 ISETP.EQ.OR P1, PT, R76, RZ, !P1 ;  /* 0x000000ff4c00820c */ /* 0x000fc80004f22670 */
[----:B------:R-:W-:Y:S02]  /*1a10*/  @!P0 FSEL R7, R64, R7, P1 ;  /* 0x0000000740078208 */ /* 0x000fe40000800000 */
[----:B------:R-:W-:Y:S02]  /*1a20*/  @!P0 SEL R52, R49, R52, P1 ;  /* 0x0000003431348207 */ /* 0x000fe40000800000 */
[----:B------:R-:W-:Y:S02]  /*1a30*/  FSETP.GEU.OR P1, PT, R60, R11, P6 ;  /* 0x0000000b3c00720b */ /* 0x000fe4000372e400 */
[----:B------:R-:W-:Y:S02]  /*1a40*/  ISETP.GE.U32.AND P0, PT, R32, R25, PT ;  /* 0x000000192000720c */ /* 0x000fe40003f06070 */
[----:B-----5:R-:W-:Y:S02]  /*1a50*/  @!P3 ISETP.GT.AND P5, PT, R66, R33, PT ;  /* 0x000000214200b20c */ /* 0x020fe40003fa4270 */
[----:B------:R-:W2:Y:S01]  /*1a60*/  @!P4 LDC R66, c[0x0][0x3a4] ;  /* 0x0000e900ff42cb82 */ /* 0x000ea20000000800 */
[----:B------:R-:W-:-:S02]  /*1a70*/  FSETP.GEU.OR P0, PT, R51, R12, P0 ;  /* 0x0000000c3300720b */ /* 0x000fc4000070e400 */
[----:B------:R-:W-:Y:S02]  /*1a80*/  @!P2 IABS R64, R57 ;  /* 0x000000390040a213 */ /* 0x000fe40000000000 */
[----:B------:R-:W-:Y:S01]  /*1a90*/  @!P3 ISETP.EQ.OR P6, PT, R33, RZ, !P5 ;  /* 0x000000ff2100b20c */ /* 0x000fe20006fc2670 */
[----:B------:R-:W-:Y:S01]  /*1aa0*/  @!P4 VIADD R33, R34, 0x7 ;  /* 0x000000072221c836 */ /* 0x000fe20000000000 */
[----:B-1----:R-:W-:Y:S02]  /*1ab0*/  @!P2 ISETP.GT.AND P5, PT, R64, R35, PT ;  /* 0x000000234000a20c */ /* 0x002fe40003fa4270 */
[----:B------:R-:W1:Y:S01]  /*1ac0*/  @!P1 LDC R64, c[0x0][0x3a4] ;  /* 0x0000e900ff409b82 */ /* 0x000e620000000800 */
[----:B------:R-:W-:Y:S02]  /*1ad0*/  @!P3 FSEL R8, R55, R8, P6 ;  /* 0x000000083708b208 */ /* 0x000fe40003000000 */
[----:B------:R-:W-:Y:S02]  /*1ae0*/  @!P3 SEL R50, R49, R50, P6 ;  /* 0x000000323132b207 */ /* 0x000fe40003000000 */
[----:B------:R-:W-:-:S02]  /*1af0*/  ISETP.GE.U32.AND P3, PT, R32, R26, PT ;  /* 0x0000001a2000720c */ /* 0x000fc40003f66070 */
[----:B------:R-:W-:Y:S01]  /*1b00*/  @!P2 ISETP.EQ.OR P5, PT, R35, RZ, !P5 ;  /* 0x000000ff2300a20c */ /* 0x000fe20006fa2670 */
[----:B------:R-:W3:Y:S01]  /*1b10*/  @!P0 LDC R68, c[0x0][0x3a4] ;  /* 0x0000e900ff448b82 */ /* 0x000ee20000000800 */
[----:B------:R-:W-:Y:S01]  /*1b20*/  FSETP.GEU.OR P3, PT, R70, R13, P3 ;  /* 0x0000000d4600720b */ /* 0x000fe20001f6e400 */
[----:B------:R-:W-:Y:S01]  /*1b30*/  @!P0 VIADD R35, R34, 0x9 ;  /* 0x0000000922238836 */ /* 0x000fe20000000000 */
[----:B------:R-:W-:Y:S02]  /*1b40*/  @!P4 IABS R33, R33 ;  /* 0x000000210021c213 */ /* 0x000fe40000000000 */
[----:B------:R-:W-:Y:S02]  /*1b50*/  @!P2 FSEL R9, R62, R9, P5 ;  /* 0x000000093e09a208 */ /* 0x000fe40002800000 */
[----:B------:R-:W-:Y:S02]  /*1b60*/  @!P2 SEL R40, R49, R40, P5 ;  /* 0x000000283128a207 */ /* 0x000fe40002800000 */
[----:B------:R-:W-:-:S02]  /*1b70*/  ISETP.GE.U32.AND P2, PT, R32, R27, PT ;  /* 0x0000001b2000720c */ /* 0x000fc40003f46070 */
[----:B--2---:R-:W-:Y:S01]  /*1b80*/  @!P4 ISETP.GT.AND P6, PT, R33, R66, PT ;  /* 0x000000422100c20c */ /* 0x004fe20003fc4270 */
[----:B------:R-:W-:Y:S01]  /*1b90*/  @!P1 VIADD R33, R34, 0x8 ;  /* 0x0000000822219836 */ /* 0x000fe20000000000 */
[----:B------:R-:W-:Y:S01]  /*1ba0*/  FSETP.GEU.OR P2, PT, R63, R14, P2 ;  /* 0x0000000e3f00720b */ /* 0x000fe2000174e400 */
[----:B------:R-:W2:Y:S01]  /*1bb0*/  @!P3 LDC R62, c[0x0][0x3a4] ;  /* 0x0000e900ff3ebb82 */ /* 0x000ea20000000800 */
[----:B------:R-:W-:Y:S02]  /*1bc0*/  @!P4 ISETP.EQ.OR P5, PT, R66, RZ, !P6 ;  /* 0x000000ff4200c20c */ /* 0x000fe400077a2670 */
[----:B------:R-:W-:Y:S02]  /*1bd0*/  @!P1 IABS R33, R33 ;  /* 0x0000002100219213 */ /* 0x000fe40000000000 */
[----:B------:R-:W-:Y:S02]  /*1be0*/  @!P4 FSEL R10, R53, R10, P5 ;  /* 0x0000000a350ac208 */ /* 0x000fe40002800000 */
[----:B------:R-:W-:-:S02]  /*1bf0*/  @!P4 SEL R41, R49, R41, P5 ;  /* 0x000000293129c207 */ /* 0x000fc40002800000 */
[----:B----4-:R-:W-:Y:S02]  /*1c00*/  ISETP.GE.U32.AND P5, PT, R32, R28, PT ;  /* 0x0000001c2000720c */ /* 0x010fe40003fa6070 */
[----:B------:R-:W-:Y:S02]  /*1c10*/  @!P0 IABS R35, R35 ;  /* 0x0000002300238213 */ /* 0x000fe40000000000 */
[----:B-1----:R-:W-:Y:S01]  /*1c20*/  @!P1 ISETP.GT.AND P6, PT, R33, R64, PT ;  /* 0x000000402100920c */ /* 0x002fe20003fc4270 */
[----:B------:R-:W-:Y:S01]  /*1c30*/  @!P3 VIADD R33, R34, 0xa ;  /* 0x0000000a2221b836 */ /* 0x000fe20000000000 */
[----:B------:R-:W-:Y:S02]  /*1c40*/  FSETP.GEU.OR P5, PT, R72, R15, P5 ;  /* 0x0000000f4800720b */ /* 0x000fe40002fae400 */
[----:B------:R-:W-:Y:S02]  /*1c50*/  @!P1 ISETP.EQ.OR P6, PT, R64, RZ, !P6 ;  /* 0x000000ff4000920c */ /* 0x000fe400077c2670 */
[----:B---3--:R-:W-:-:S02]  /*1c60*/  @!P0 ISETP.GT.AND P4, PT, R35, R68, PT ;  /* 0x000000442300820c */ /* 0x008fc40003f84270 */
[----:B------:R-:W1:Y:S01]  /*1c70*/  @!P2 LDC R35, c[0x0][0x3a4] ;  /* 0x0000e900ff23ab82 */ /* 0x000e620000000800 */
[----:B------:R-:W-:Y:S02]  /*1c80*/  @!P1 FSEL R11, R60, R11, P6 ;  /* 0x0000000b3c0b9208 */ /* 0x000fe40003000000 */
[----:B------:R-:W-:Y:S02]  /*1c90*/  @!P1 SEL R42, R49, R42, P6 ;  /* 0x0000002a312a9207 */ /* 0x000fe40003000000 */
[----:B------:R-:W-:Y:S02]  /*1ca0*/  ISETP.GE.U32.AND P6, PT, R32, R29, PT ;  /* 0x0000001d2000720c */ /* 0x000fe40003fc6070 */
[----:B------:R-:W-:Y:S02]  /*1cb0*/  @!P0 ISETP.EQ.OR P4, PT, R68, RZ, !P4 ;  /* 0x000000ff4400820c */ /* 0x000fe40006782670 */
[----:B------:R-:W-:Y:S02]  /*1cc0*/  FSETP.GEU.OR P6, PT, R65, R36, P6 ;  /* 0x000000244100720b */ /* 0x000fe400037ce400 */
[----:B------:R-:W-:-:S02]  /*1cd0*/  @!P0 FSEL R12, R51, R12, P4 ;  /* 0x0000000c330c8208 */ /* 0x000fc40002000000 */
[----:B------:R-:W3:Y:S01]  /*1ce0*/  @!P5 LDC R51, c[0x0][0x3a4] ;  /* 0x0000e900ff33db82 */ /* 0x000ee20000000800 */
[----:B------:R-:W-:Y:S02]  /*1cf0*/  @!P3 IABS R33, R33 ;  /* 0x000000210021b213 */ /* 0x000fe40000000000 */
[----:B------:R-:W-:Y:S02]  /*1d00*/  @!P0 SEL R43, R49, R43, P4 ;  /* 0x0000002b312b8207 */ /* 0x000fe40002000000 */
[C---:B------:R-:W-:Y:S02]  /*1d10*/  ISETP.GE.U32.AND P1, PT, R32.reuse, R30, PT ;  /* 0x0000001e2000720c */ /* 0x040fe40003f26070 */
[----:B------:R-:W-:Y:S01]  /*1d20*/  ISETP.GE.U32.AND P4, PT, R32, R31, PT ;  /* 0x0000001f2000720c */ /* 0x000fe20003f86070 */
[----:B------:R-:W-:Y:S01]  /*1d30*/  @!P2 VIADD R32, R34, 0xb ;  /* 0x0000000b2220a836 */ /* 0x000fe20000000000 */
[----:B--2---:R-:W-:Y:S01]  /*1d40*/  @!P3 ISETP.GT.AND P0, PT, R33, R62, PT ;  /* 0x0000003e2100b20c */ /* 0x004fe20003f04270 */
[----:B------:R-:W2:Y:S01]  /*1d50*/  @!P6 LDC R53, c[0x0][0x3a4] ;  /* 0x0000e900ff35eb82 */ /* 0x000ea20000000800 */
[----:B------:R-:W-:-:S02]  /*1d60*/  FSETP.GEU.OR P1, PT, R74, R37, P1 ;  /* 0x000000254a00720b */ /* 0x000fc40000f2e400 */
[----:B------:R-:W-:Y:S02]  /*1d70*/  @!P3 ISETP.EQ.OR P0, PT, R62, RZ, !P0 ;  /* 0x000000ff3e00b20c */ /* 0x000fe40004702670 */
[----:B------:R-:W-:Y:S02]  /*1d80*/  FSETP.GEU.OR P4, PT, R67, R38, P4 ;  /* 0x000000264300720b */ /* 0x000fe4000278e400 */
[----:B------:R-:W-:Y:S02]  /*1d90*/  @!P2 IABS R32, R32 ;  /* 0x000000200020a213 */ /* 0x000fe40000000000 */
[----:B------:R-:W-:Y:S02]  /*1da0*/  @!P3 FSEL R13, R70, R13, P0 ;  /* 0x0000000d460db208 */ /* 0x000fe40000000000 */
[----:B------:R-:W-:Y:S02]  /*1db0*/  @!P3 SEL R44, R49, R44, P0 ;  /* 0x0000002c312cb207 */ /* 0x000fe40000000000 */
[----:B-1----:R-:W-:Y:S01]  /*1dc0*/  @!P2 ISETP.GT.AND P3, PT, R32, R35, PT ;  /* 0x000000232000a20c */ /* 0x002fe20003f64270 */
[C---:B------:R-:W-:Y:S01]  /*1dd0*/  @!P5 VIADD R32, R34.reuse, 0xc ;  /* 0x0000000c2220d836 */ /* 0x040fe20000000000 */
[----:B------:R-:W1:Y:S01]  /*1de0*/  @!P1 LDC R60, c[0x0][0x3a4] ;  /* 0x0000e900ff3c9b82 */ /* 0x000e620000000800 */
[----:B------:R-:W-:Y:S01]  /*1df0*/  @!P1 VIADD R33, R34, 0xe ;  /* 0x0000000e22219836 */ /* 0x000fe20000000000 */
[----:B------:R-:W-:-:S02]  /*1e00*/  @!P2 ISETP.EQ.OR P3, PT, R35, RZ, !P3 ;  /* 0x000000ff2300a20c */ /* 0x000fc40005f62670 */
[----:B------:R-:W-:Y:S02]  /*1e10*/  @!P5 IABS R32, R32 ;  /* 0x000000200020d213 */ /* 0x000fe40000000000 */
[----:B------:R-:W-:Y:S02]  /*1e20*/  @!P2 FSEL R14, R63, R14, P3 ;  /* 0x0000000e3f0ea208 */ /* 0x000fe40001800000 */
[----:B------:R-:W4:Y:S01]  /*1e30*/  @!P4 LDC R55, c[0x0][0x3a4] ;  /* 0x0000e900ff37cb82 */ /* 0x000f220000000800 */
[----:B---3--:R-:W-:Y:S01]  /*1e40*/  @!P5 ISETP.GT.AND P0, PT, R32, R51, PT ;  /* 0x000000332000d20c */ /* 0x008fe20003f04270 */
[C---:B------:R-:W-:Y:S01]  /*1e50*/  @!P6 VIADD R32, R34.reuse, 0xd ;  /* 0x0000000d2220e836 */ /* 0x040fe20000000000 */
[----:B------:R-:W-:Y:S01]  /*1e60*/  @!P2 SEL R45, R49, R45, P3 ;  /* 0x0000002d312da207 */ /* 0x000fe20001800000 */
[----:B------:R-:W-:Y:S01]  /*1e70*/  @!P4 VIADD R34, R34, 0xf ;  /* 0x0000000f2222c836 */ /* 0x000fe20000000000 */
[----:B------:R-:W-:Y:S02]  /*1e80*/  @!P5 ISETP.EQ.OR P0, PT, R51, RZ, !P0 ;  /* 0x000000ff3300d20c */ /* 0x000fe40004702670 */
[----:B------:R-:W-:-:S02]  /*1e90*/  @!P6 IABS R32, R32 ;  /* 0x000000200020e213 */ /* 0x000fc40000000000 */
[----:B------:R-:W-:Y:S02]  /*1ea0*/  @!P5 FSEL R15, R72, R15, P0 ;  /* 0x0000000f480fd208 */ /* 0x000fe40000000000 */
[----:B--2---:R-:W-:Y:S01]  /*1eb0*/  @!P6 ISETP.GT.AND P3, PT, R32, R53, PT ;  /* 0x000000352000e20c */ /* 0x004fe20003f64270 */
[C---:B0-----:R-:W-:Y:S01]  /*1ec0*/  VIADD R32, R49.reuse, UR5 ;  /* 0x0000000531207c36 */ /* 0x041fe20008000000 */
[----:B------:R-:W-:Y:S02]  /*1ed0*/  @!P5 SEL R46, R49, R46, P0 ;  /* 0x0000002e312ed207 */ /* 0x000fe40000000000 */
[----:B------:R-:W-:Y:S02]  /*1ee0*/  @!P1 IABS R33, R33 ;  /* 0x0000002100219213 */ /* 0x000fe40000000000 */
[----:B------:R-:W-:Y:S02]  /*1ef0*/  ISETP.GT.AND P5, PT, R32, R39, PT ;  /* 0x000000272000720c */ /* 0x000fe40003fa4270 */
[----:B------:R-:W-:-:S02]  /*1f00*/  @!P4 IABS R34, R34 ;  /* 0x000000220022c213 */ /* 0x000fc40000000000 */
[----:B-1----:R-:W-:Y:S02]  /*1f10*/  @!P1 ISETP.GT.AND P2, PT, R33, R60, PT ;  /* 0x0000003c2100920c */ /* 0x002fe40003f44270 */
[----:B------:R-:W-:Y:S02]  /*1f20*/  @!P6 ISETP.EQ.OR P3, PT, R53, RZ, !P3 ;  /* 0x000000ff3500e20c */ /* 0x000fe40005f62670 */
[----:B----4-:R-:W-:Y:S02]  /*1f30*/  @!P4 ISETP.GT.AND P0, PT, R34, R55, PT ;  /* 0x000000372200c20c */ /* 0x010fe40003f04270 */
[----:B------:R-:W-:Y:S02]  /*1f40*/  @!P1 ISETP.EQ.OR P2, PT, R60, RZ, !P2 ;  /* 0x000000ff3c00920c */ /* 0x000fe40005742670 */
[----:B------:R-:W-:Y:S02]  /*1f50*/  @!P4 ISETP.EQ.OR P0, PT, R55, RZ, !P0 ;  /* 0x000000ff3700c20c */ /* 0x000fe40004702670 */
[----:B------:R-:W-:-:S02]  /*1f60*/  @!P6 FSEL R36, R65, R36, P3 ;  /* 0x000000244124e208 */ /* 0x000fc40001800000 */
[----:B------:R-:W-:Y:S02]  /*1f70*/  @!P1 FSEL R37, R74, R37, P2 ;  /* 0x000000254a259208 */ /* 0x000fe40001000000 */
[----:B------:R-:W-:Y:S02]  /*1f80*/  @!P4 FSEL R38, R67, R38, P0 ;  /* 0x000000264326c208 */ /* 0x000fe40000000000 */
[C---:B------:R-:W-:Y:S02]  /*1f90*/  @!P6 SEL R47, R49.reuse, R47, P3 ;  /* 0x0000002f312fe207 */ /* 0x040fe40001800000 */
[C---:B------:R-:W-:Y:S02]  /*1fa0*/  @!P1 SEL R48, R49.reuse, R48, P2 ;  /* 0x0000003031309207 */ /* 0x040fe40001000000 */
[----:B------:R-:W-:Y:S01]  /*1fb0*/  @!P4 SEL R0, R49, R0, P0 ;  /* 0x000000003100c207 */ /* 0x000fe20000000000 */
[----:B------:R-:W-:Y:S06]  /*1fc0*/  @P5 BRA `(.L_x_10) ;  /* 0x0000000000085947 */ /* 0x000fec0003800000 */
[----:B------:R-:W-:Y:S01]  /*1fd0*/  IMAD.MOV.U32 R49, RZ, RZ, R32 ;  /* 0x000000ffff317224 */ /* 0x000fe200078e0020 */
[----:B------:R-:W-:Y:S06]  /*1fe0*/  BRA `(.L_x_11) ;  /* 0xfffffff000107947 */ /* 0x000fec000383ffff */
.L_x_10:
[----:B------:R-:W-:Y:S05]  /*1ff0*/  BSYNC.RECONVERGENT B1 ;  /* 0x0000000000017941 */ /* 0x000fea0003800200 */
.L_x_8:
[----:B------:R-:W-:Y:S05]  /*2000*/  BRA `(.L_x_6) ;  /* 0x0000000800cc7947 */ /* 0x000fea0003800000 */
.L_x_7:
[----:B------:R-:W1:Y:S01]  /*2010*/  S2UR UR6, SR_CgaCtaId ;  /* 0x00000000000679c3 */ /* 0x000e620000008800 */
[----:B------:R-:W-:Y:S01]  /*2020*/  UMOV UR5, 0x400 ;  /* 0x0000040000057882 */ /* 0x000fe20000000000 */
        /* <DEDUP_REMOVED lines=22> */
.L_x_12:
[----:B------:R-:W5:Y:S02]  /*2190*/  LDC.64 R32, c[0x0][0x388] ;  /* 0x0000e200ff207b82 */ /* 0x000f640000000a00 */
[----:B-----5:R-:W-:-:S06]  /*21a0*/  IMAD.WIDE R32, R49, 0x4, R32 ;  /* 0x0000000431207825 */ /* 0x020fcc00078e0220 */
[----:B------:R5:W1:Y:S02]  /*21b0*/  LDG.E R33, desc[UR8][R32.64] ;  /* 0x0000000820217981 */ /* 0x000a64000c1e1900 */
[----:B-----5:R-:W-:Y:S02]  /*21c0*/  IADD3 R32, PT, PT, -R49, UR4, RZ ;  /* 0x0000000431207c10 */ /* 0x020fe4000fffe1ff */
[C---:B-1----:R-:W-:Y:S02]  /*21d0*/  ISETP.GE.U32.AND P2, PT, R33.reuse, R16, PT ;  /* 0x000000102100720c */ /* 0x042fe40003f46070 */
[----:B------:R-:W-:Y:S02]  /*21e0*/  ISETP.GE.U32.AND P3, PT, R33, R17, PT ;  /* 0x000000112100720c */ /* 0x000fe40003f66070 */
[----:B------:R-:W-:Y:S02]  /*21f0*/  FSETP.LEU.OR P2, PT, R3, RZ, P2 ;  /* 0x000000ff0300720b */ /* 0x000fe4000174b400 */
[----:B------:R-:W-:-:S02]  /*2200*/  FSETP.LEU.OR P3, PT, R4, RZ, P3 ;  /* 0x000000ff0400720b */ /* 0x000fc40001f6b400 */
[C---:B------:R-:W-:Y:S02]  /*2210*/  ISETP.GE.U32.AND P1, PT, R33.reuse, R18, PT ;  /* 0x000000122100720c */ /* 0x040fe40003f26070 */
[----:B------:R-:W-:Y:S02]  /*2220*/  ISETP.GE.U32.AND P0, PT, R33, R19, PT ;  /* 0x000000132100720c */ /* 0x000fe40003f06070 */
[----:B------:R-:W-:Y:S02]  /*2230*/  FSETP.LEU.OR P1, PT, R5, RZ, P1 ;  /* 0x000000ff0500720b */ /* 0x000fe40000f2b400 */
[----:B------:R-:W-:Y:S02]  /*2240*/  FSETP.LEU.OR P0, PT, R6, RZ, P0 ;  /* 0x000000ff0600720b */ /* 0x000fe4000070b400 */
[----:B--2---:R-:W-:Y:S01]  /*2250*/  ISETP.GE.U32.AND P4, PT, R33, R20, PT ;  /* 0x000000142100720c */ /* 0x004fe20003f86070 */
[----:B------:R-:W1:Y:S01]  /*2260*/  @!P2 LDC R60, c[0x0][0x3a4] ;  /* 0x0000e900ff3cab82 */ /* 0x000e620000000800 */
[----:B------:R-:W-:Y:S01]  /*2270*/  @!P2 IABS R51, R32 ;  /* 0x000000200033a213 */ /* 0x000fe20000000000 */
[----:B------:R-:W-:Y:S01]  /*2280*/  @!P3 VIADD R35, R32, 0x1 ;  /* 0x000000012023b836 */ /* 0x000fe20000000000 */
[----:B------:R-:W-:-:S04]  /*2290*/  FSETP.LEU.OR P4, PT, R7, RZ, P4 ;  /* 0x000000ff0700720b */ /* 0x000fc8000278b400 */
[----:B------:R-:W-:Y:S01]  /*22a0*/  @!P3 IABS R53, R35 ;  /* 0x000000230035b213 */ /* 0x000fe20000000000 */
[----:B------:R-:W2:Y:S01]  /*22b0*/  @!P3 LDC R62, c[0x0][0x3a4] ;  /* 0x0000e900ff3ebb82 */ /* 0x000ea20000000800 */
[----:B------:R-:W-:-:S07]  /*22c0*/  @!P1 VIADD R35, R32, 0x2 ;  /* 0x0000000220239836 */ /* 0x000fce0000000000 */
[----:B------:R-:W5:Y:S01]  /*22d0*/  @!P1 LDC R64, c[0x0][0x3a4] ;  /* 0x0000e900ff409b82 */ /* 0x000f620000000800 */
[----:B-1----:R-:W-:Y:S01]  /*22e0*/  @!P2 ISETP.GT.AND P5, PT, R51, R60, PT ;  /* 0x0000003c3300a20c */ /* 0x002fe20003fa4270 */
[----:B------:R-:W-:-:S06]  /*22f0*/  @!P3 IMAD.MOV.U32 R51, RZ, RZ, R53 ;  /* 0x000000ffff33b224 */ /* 0x000fcc00078e0035 */
[----:B------:R-:W1:Y:S01]  /*2300*/  @!P0 LDC R66, c[0x0][0x3a4] ;  /* 0x0000e900ff428b82 */ /* 0x000e620000000800 */
[----:B------:R-:W-:Y:S01]  /*2310*/  @!P1 IABS R53, R35 ;  /* 0x0000002300359213 */ /* 0x000fe20000000000 */
[----:B------:R-:W-:Y:S01]  /*2320*/  @!P0 VIADD R35, R32, 0x3 ;  /* 0x0000000320238836 */ /* 0x000fe20000000000 */
[----:B------:R-:W-:Y:S02]  /*2330*/  @!P2 ISETP.EQ.OR P5, PT, R60, RZ, !P5 ;  /* 0x000000ff3c00a20c */ /* 0x000fe40006fa2670 */
[----:B--2---:R-:W-:Y:S01]  /*2340*/  @!P3 ISETP.GT.AND P6, PT, R51, R62, PT ;  /* 0x0000003e3300b20c */ /* 0x004fe20003fc4270 */
[----:B------:R-:W-:Y:S01]  /*2350*/  @!P1 IMAD.MOV.U32 R51, RZ, RZ, R53 ;  /* 0x000000ffff339224 */ /* 0x000fe200078e0035 */
[----:B------:R-:W-:Y:S01]  /*2360*/  @!P2 FSEL R3, R3, RZ, !P5 ;  /* 0x000000ff0303a208 */ /* 0x000fe20006800000 */
[----:B------:R-:W2:Y:S01]  /*2370*/  @!P4 LDC R60, c[0x0][0x3a4] ;  /* 0x0000e900ff3ccb82 */ /* 0x000ea20000000800 */
[----:B------:R-:W-:Y:S02]  /*2380*/  @!P2 SEL R2, R49, R2, P5 ;  /* 0x000000023102a207 */ /* 0x000fe40002800000 */
[----:B------:R-:W-:-:S02]  /*2390*/  ISETP.GE.U32.AND P5, PT, R33, R21, PT ;  /* 0x000000152100720c */ /* 0x000fc40003fa6070 */
[----:B------:R-:W-:Y:S02]  /*23a0*/  @!P3 ISETP.EQ.OR P6, PT, R62, RZ, !P6 ;  /* 0x000000ff3e00b20c */ /* 0x000fe400077c2670 */
[----:B------:R-:W-:Y:S02]  /*23b0*/  FSETP.LEU.OR P5, PT, R8, RZ, P5 ;  /* 0x000000ff0800720b */ /* 0x000fe40002fab400 */
[----:B------:R-:W-:Y:S02]  /*23c0*/  @!P3 FSEL R4, R4, RZ, !P6 ;  /* 0x000000ff0404b208 */ /* 0x000fe40007000000 */
[----:B------:R-:W-:Y:S02]  /*23d0*/  @!P3 SEL R58, R49, R58, P6 ;  /* 0x0000003a313ab207 */ /* 0x000fe40003000000 */
[----:B-----5:R-:W-:Y:S02]  /*23e0*/  @!P1 ISETP.GT.AND P2, PT, R51, R64, PT ;  /* 0x000000403300920c */ /* 0x020fe40003f44270 */
[----:B------:R-:W-:-:S02]  /*23f0*/  ISETP.GE.U32.AND P3, PT, R33, R22, PT ;  /* 0x000000162100720c */ /* 0x000fc40003f66070 */
[----:B------:R-:W-:Y:S02]  /*2400*/  @!P1 ISETP.EQ.OR P2, PT, R64, RZ, !P2 ;  /* 0x000000ff4000920c */ /* 0x000fe40005742670 */
[----:B------:R-:W-:Y:S01]  /*2410*/  FSETP.LEU.OR P3, PT, R9, RZ, P3 ;  /* 0x000000ff0900720b */ /* 0x000fe20001f6b400 */
[----:B------:R-:W5:Y:S01]  /*2420*/  @!P5 LDC R62, c[0x0][0x3a4] ;  /* 0x0000e900ff3edb82 */ /* 0x000f620000000800 */
[----:B------:R-:W-:Y:S02]  /*2430*/  @!P0 IABS R35, R35 ;  /* 0x0000002300238213 */ /* 0x000fe40000000000 */
[----:B------:R-:W-:Y:S02]  /*2440*/  @!P1 FSEL R5, R5, RZ, !P2 ;  /* 0x000000ff05059208 */ /* 0x000fe40005000000 */
[----:B------:R-:W-:Y:S02]  /*2450*/  @!P1 SEL R56, R49, R56, P2 ;  /* 0x0000003831389207 */ /* 0x000fe40001000000 */
[----:B------:R-:W-:-:S02]  /*2460*/  ISETP.GE.U32.AND P2, PT, R33, R23, PT ;  /* 0x000000172100720c */ /* 0x000fc40003f46070 */
[----:B-1----:R-:W-:Y:S01]  /*2470*/  @!P0 ISETP.GT.AND P6, PT, R35, R66, PT ;  /* 0x000000422300820c */ /* 0x002fe20003fc4270 */
[----:B------:R-:W-:Y:S01]  /*2480*/  @!P4 VIADD R35, R32, 0x4 ;  /* 0x000000042023c836 */ /* 0x000fe20000000000 */
[----:B------:R-:W-:Y:S01]  /*2490*/  FSETP.LEU.OR P2, PT, R10, RZ, P2 ;  /* 0x000000ff0a00720b */ /* 0x000fe2000174b400 */
[----:B------:R-:W1:Y:S01]  /*24a0*/  @!P3 LDC R64, c[0x0][0x3a4] ;  /* 0x0000e900ff40bb82 */ /* 0x000e620000000800 */
[----:B------:R-:W-:Y:S02]  /*24b0*/  @!P0 ISETP.EQ.OR P6, PT, R66, RZ, !P6 ;  /* 0x000000ff4200820c */ /* 0x000fe400077c2670 */
[----:B---3--:R-:W-:Y:S02]  /*24c0*/  ISETP.GE.U32.AND P1, PT, R33, R24, PT ;  /* 0x000000182100720c */ /* 0x008fe40003f26070 */
[----:B------:R-:W-:Y:S02]  /*24d0*/  @!P4 IABS R35, R35 ;  /* 0x000000230023c213 */ /* 0x000fe40000000000 */
[----:B------:R-:W-:-:S02]  /*24e0*/  @!P0 FSEL R6, R6, RZ, !P6 ;  /* 0x000000ff06068208 */ /* 0x000fc40007000000 */
[----:B------:R-:W-:Y:S02]  /*24f0*/  @!P0 SEL R54, R49, R54, P6 ;  /* 0x0000003631368207 */ /* 0x000fe40003000000 */
[----:B------:R-:W-:Y:S02]  /*2500*/  FSETP.LEU.OR P1, PT, R11, RZ, P1 ;  /* 0x000000ff0b00720b */ /* 0x000fe40000f2b400 */
[----:B--2---:R-:W-:Y:S01]  /*2510*/  @!P4 ISETP.GT.AND P6, PT, R35, R60, PT ;  /* 0x0000003c2300c20c */ /* 0x004fe20003fc4270 */
[----:B------:R-:W-:Y:S01]  /*2520*/  @!P5 VIADD R35, R32, 0x5 ;  /* 0x000000052023d836 */ /* 0x000fe20000000000 */
[----:B------:R-:W-:Y:S02]  /*2530*/  ISETP.GE.U32.AND P0, PT, R33, R25, PT ;  /* 0x000000192100720c */ /* 0x000fe40003f06070 */
[----:B------:R-:W-:Y:S02]  /*2540*/  @!P4 ISETP.EQ.OR P6, PT, R60, RZ, !P6 ;  /* 0x000000ff3c00c20c */ /* 0x000fe400077c2670 */
[----:B------:R-:W-:Y:S01]  /*2550*/  FSETP.LEU.OR P0, PT, R12, RZ, P0 ;  /* 0x000000ff0c00720b */ /* 0x000fe2000070b400 */
[----:B------:R-:W2:Y:S01]  /*2560*/  @!P2 LDC R60, c[0x0][0x3a4] ;  /* 0x0000e900ff3cab82 */ /* 0x000ea20000000800 */
[----:B------:R-:W-:-:S02]  /*2570*/  @!P5 IABS R35, R35 ;  /* 0x000000230023d213 */ /* 0x000fc40000000000 */
[----:B------:R-:W-:Y:S01]  /*2580*/  @!P4 FSEL R7, R7, RZ, !P6 ;  /* 0x000000ff0707c208 */ /* 0x000fe20007000000 */
[C---:B------:R-:W-:Y:S01]  /*2590*/  @!P1 VIADD R51, R32.reuse, 0x8 ;  /* 0x0000000820339836 */ /* 0x040fe20000000000 */
[----:B------:R-:W-:Y:S02]  /*25a0*/  @!P4 SEL R52, R49, R52, P6 ;  /* 0x000000343134c207 */ /* 0x000fe40003000000 */
[----:B-----5:R-:W-:Y:S01]  /*25b0*/  @!P5 ISETP.GT.AND P6, PT, R35, R62, PT ;  /* 0x0000003e2300d20c */ /* 0x020fe20003fc4270 */
[----:B------:R-:W-:Y:S01]  /*25c0*/  @!P3 VIADD R35, R32, 0x6 ;  /* 0x000000062023b836 */ /* 0x000fe20000000000 */
[----:B------:R-:W3:Y:S01]  /*25d0*/  @!P1 LDC R66, c[0x0][0x3a4] ;  /* 0x0000e900ff429b82 */ /* 0x000ee20000000800 */
[----:B------:R-:W-:Y:S02]  /*25e0*/  ISETP.GE.U32.AND P4, PT, R33, R26, PT ;  /* 0x0000001a2100720c */ /* 0x000fe40003f86070 */
[----:B------:R-:W-:Y:S02]  /*25f0*/  @!P5 ISETP.EQ.OR P6, PT, R62, RZ, !P6 ;  /* 0x000000ff3e00d20c */ /* 0x000fe400077c2670 */
[----:B------:R-:W-:Y:S01]  /*2600*/  @!P3 IABS R53, R35 ;  /* 0x000000230035b213 */ /* 0x000fe20000000000 */
[----:B------:R-:W-:Y:S01]  /*2610*/  @!P2 VIADD R35, R32, 0x7 ;  /* 0x000000072023a836 */ /* 0x000fe20000000000 */
[----:B------:R-:W-:Y:S01]  /*2620*/  @!P5 FSEL R8, R8, RZ, !P6 ;  /* 0x000000ff0808d208 */ /* 0x000fe20007000000 */
[----:B------:R-:W5:Y:S01]  /*2630*/  @!P0 LDC R62, c[0x0][0x3a4] ;  /* 0x0000e900ff3e8b82 */ /* 0x000f620000000800 */
[----:B------:R-:W-:-:S02]  /*2640*/  @!P5 SEL R50, R49, R50, P6 ;  /* 0x000000323132d207 */ /* 0x000fc40003000000 */
[----:B-1----:R-:W-:Y:S02]  /*2650*/  @!P3 ISETP.GT.AND P5, PT, R53, R64, PT ;  /* 0x000000403500b20c */ /* 0x002fe40003fa4270 */
[----:B------:R-:W-:Y:S02]  /*2660*/  FSETP.LEU.OR P4, PT, R13, RZ, P4 ;  /* 0x000000ff0d00720b */ /* 0x000fe4000278b400 */
[----:B------:R-:W-:Y:S02]  /*2670*/  @!P3 ISETP.EQ.OR P5, PT, R64, RZ, !P5 ;  /* 0x000000ff4000b20c */ /* 0x000fe40006fa2670 */
[----:B------:R-:W-:Y:S02]  /*2680*/  @!P2 IABS R35, R35 ;  /* 0x000000230023a213 */ /* 0x000fe40000000000 */
[----:B------:R-:W-:Y:S02]  /*2690*/  @!P3 FSEL R9, R9, RZ, !P5 ;  /* 0x000000ff0909b208 */ /* 0x000fe40006800000 */
[----:B------:R-:W-:-:S02]  /*26a0*/  @!P3 SEL R40, R49, R40, P5 ;  /* 0x000000283128b207 */ /* 0x000fc40002800000 */
[----:B--2---:R-:W-:Y:S01]  /*26b0*/  @!P2 ISETP.GT.AND P6, PT, R35, R60, PT ;  /* 0x0000003c2300a20c */ /* 0x004fe20003fc4270 */
[----:B------:R-:W-:Y:S01]  /*26c0*/  @!P0 VIADD R35, R32, 0x9 ;  /* 0x0000000920238836 */ /* 0x000fe20000000000 */
[----:B------:R-:W-:Y:S02]  /*26d0*/  ISETP.GE.U32.AND P3, PT, R33, R27, PT ;  /* 0x0000001b2100720c */ /* 0x000fe40003f66070 */
[----:B------:R-:W-:Y:S02]  /*26e0*/  @!P1 IABS R51, R51 ;  /* 0x0000003300339213 */ /* 0x000fe40000000000 */
[----:B------:R-:W-:Y:S02]  /*26f0*/  @!P2 ISETP.EQ.OR P6, PT, R60, RZ, !P6 ;  /* 0x000000ff3c00a20c */ /* 0x000fe400077c2670 */
[----:B------:R-:W-:Y:S01]  /*2700*/  FSETP.LEU.OR P3, PT, R14, RZ, P3 ;  /* 0x000000ff0e00720b */ /* 0x000fe20001f6b400 */
[----:B------:R-:W1:Y:S01]  /*2710*/  @!P4 LDC R60, c[0x0][0x3a4] ;  /* 0x0000e900ff3ccb82 */ /* 0x000e620000000800 */
[----:B---3--:R-:W-:-:S02]  /*2720*/  @!P1 ISETP.GT.AND P5, PT, R51, R66, PT ;  /* 0x000000423300920c */ /* 0x008fc40003fa4270 */
[----:B------:R-:W-:Y:S02]  /*2730*/  @!P0 IABS R35, R35 ;  /* 0x0000002300238213 */ /* 0x000fe40000000000 */
[----:B------:R-:W-:Y:S02]  /*2740*/  @!P2 FSEL R10, R10, RZ, !P6 ;  /* 0x000000ff0a0aa208 */ /* 0x000fe40007000000 */
[----:B------:R-:W-:Y:S02]  /*2750*/  @!P2 SEL R41, R49, R41, P6 ;  /* 0x000000293129a207 */ /* 0x000fe40003000000 */
[----:B----4-:R-:W-:Y:S02]  /*2760*/  ISETP.GE.U32.AND P2, PT, R33, R28, PT ;  /* 0x0000001c2100720c */ /* 0x010fe40003f46070 */
[----:B------:R-:W-:Y:S02]  /*2770*/  @!P1 ISETP.EQ.OR P5, PT, R66, RZ, !P5 ;  /* 0x000000ff4200920c */ /* 0x000fe40006fa2670 */
[----:B-----5:R-:W-:Y:S01]  /*2780*/  @!P0 ISETP.GT.AND P6, PT, R35, R62, PT ;  /* 0x0000003e2300820c */ /* 0x020fe20003fc4270 */
[----:B------:R-:W-:Y:S01]  /*2790*/  @!P4 VIADD R35, R32, 0xa ;  /* 0x0000000a2023c836 */ /* 0x000fe20000000000 */
[----:B------:R-:W-:-:S02]  /*27a0*/  FSETP.LEU.OR P2, PT, R15, RZ, P2 ;  /* 0x000000ff0f00720b */ /* 0x000fc4000174b400 */
[----:B------:R-:W-:Y:S02]  /*27b0*/  @!P1 FSEL R11, R11, RZ, !P5 ;  /* 0x000000ff0b0b9208 */ /* 0x000fe40006800000 */
[----:B------:R-:W-:Y:S02]  /*27c0*/  @!P1 SEL R42, R49, R42, P5 ;  /* 0x0000002a312a9207 */ /* 0x000fe40002800000 */
[----:B------:R-:W-:Y:S02]  /*27d0*/  @!P0 ISETP.EQ.OR P6, PT, R62, RZ, !P6 ;  /* 0x000000ff3e00820c */ /* 0x000fe400077c2670 */
[----:B------:R-:W-:Y:S01]  /*27e0*/  ISETP.GE.U32.AND P5, PT, R33, R29, PT ;  /* 0x0000001d2100720c */ /* 0x000fe20003fa6070 */
[----:B------:R-:W2:Y:S01]  /*27f0*/  @!P3 LDC R62, c[0x0][0x3a4] ;  /* 0x0000e900ff3ebb82 */ /* 0x000ea20000000800 */
[----:B------:R-:W-:Y:S02]  /*2800*/  @!P0 FSEL R12, R12, RZ, !P6 ;  /* 0x000000ff0c0c8208 */ /* 0x000fe40007000000 */
[----:B------:R-:W-:-:S02]  /*2810*/  FSETP.LEU.OR P5, PT, R36, RZ, P5 ;  /* 0x000000ff2400720b */ /* 0x000fc40002fab400 */
[----:B------:R-:W-:Y:S02]  /*2820*/  @!P0 SEL R43, R49, R43, P6 ;  /* 0x0000002b312b8207 */ /* 0x000fe40003000000 */
[C---:B------:R-:W-:Y:S01]  /*2830*/  ISETP.GE.U32.AND P1, PT, R33.reuse, R30, PT ;  /* 0x0000001e2100720c */ /* 0x040fe20003f26070 */
[----:B------:R-:W3:Y:S01]  /*2840*/  @!P2 LDC R64, c[0x0][0x3a4] ;  /* 0x0000e900ff40ab82 */ /* 0x000ee20000000800 */
[----:B------:R-:W-:Y:S02]  /*2850*/  ISETP.GE.U32.AND P0, PT, R33, R31, PT ;  /* 0x0000001f2100720c */ /* 0x000fe40003f06070 */
[----:B------:R-:W-:Y:S02]  /*2860*/  FSETP.LEU.OR P1, PT, R37, RZ, P1 ;  /* 0x000000ff2500720b */ /* 0x000fe40000f2b400 */
[----:B------:R-:W-:Y:S02]  /*2870*/  FSETP.LEU.OR P0, PT, R38, RZ, P0 ;  /* 0x000000ff2600720b */ /* 0x000fe4000070b400 */
[----:B------:R-:W-:Y:S01]  /*2880*/  @!P4 IABS R33, R35 ;  /* 0x000000230021c213 */ /* 0x000fe20000000000 */
[----:B------:R-:W4:Y:S01]  /*2890*/  @!P5 LDC R53, c[0x0][0x3a4] ;  /* 0x0000e900ff35db82 */ /* 0x000f220000000800 */
[----:B------:R-:W-:-:S02]  /*28a0*/  @!P2 VIADD R35, R32, 0xc ;  /* 0x0000000c2023a836 */ /* 0x000fc40000000000 */
[----:B-1----:R-:W-:Y:S01]  /*28b0*/  @!P4 ISETP.GT.AND P6, PT, R33, R60, PT ;  /* 0x0000003c2100c20c */ /* 0x002fe20003fc4270 */
[----:B------:R-:W-:Y:S02]  /*28c0*/  @!P3 VIADD R33, R32, 0xb ;  /* 0x0000000b2021b836 */ /* 0x000fe40000000000 */
[----:B------:R-:W-:Y:S02]  /*28d0*/  @!P2 IABS R51, R35 ;  /* 0x000000230033a213 */ /* 0x000fe40000000000 */
[----:B------:R-:W-:Y:S01]  /*28e0*/  @!P4 ISETP.EQ.OR P6, PT, R60, RZ, !P6 ;  /* 0x000000ff3c00c20c */ /* 0x000fe200077c2670 */
[----:B------:R-:W-:Y:S01]  /*28f0*/  @!P1 VIADD R35, R32, 0xe ;  /* 0x0000000e20239836 */ /* 0x000fe20000000000 */
[----:B------:R-:W-:Y:S01]  /*2900*/  @!P3 IABS R33, R33 ;  /* 0x000000210021b213 */ /* 0x000fe20000000000 */
[----:B------:R-:W1:Y:S01]  /*2910*/  @!P1 LDC R60, c[0x0][0x3a4] ;  /* 0x0000e900ff3c9b82 */ /* 0x000e620000000800 */
[----:B------:R-:W-:Y:S02]  /*2920*/  @!P4 FSEL R13, R13, RZ, !P6 ;  /* 0x000000ff0d0dc208 */ /* 0x000fe40007000000 */
[----:B------:R-:W-:-:S02]  /*2930*/  @!P4 SEL R44, R49, R44, P6 ;  /* 0x0000002c312cc207 */ /* 0x000fc40003000000 */
[----:B--2---:R-:W-:Y:S01]  /*2940*/  @!P3 ISETP.GT.AND P6, PT, R33, R62, PT ;  /* 0x0000003e2100b20c */ /* 0x004fe20003fc4270 */
[C---:B------:R-:W-:Y:S01]  /*2950*/  @!P5 VIADD R33, R32.reuse, 0xd ;  /* 0x0000000d2021d836 */ /* 0x040fe20000000000 */
[----:B---3--:R-:W-:Y:S01]  /*2960*/  @!P2 ISETP.GT.AND P4, PT, R51, R64, PT ;  /* 0x000000403300a20c */ /* 0x008fe20003f84270 */
[----:B------:R-:W2:Y:S01]  /*2970*/  @!P0 LDC R55, c[0x0][0x3a4] ;  /* 0x0000e900ff378b82 */ /* 0x000ea20000000800 */
[----:B------:R-:W-:Y:S01]  /*2980*/  @!P0 VIADD R32, R32, 0xf ;  /* 0x0000000f20208836 */ /* 0x000fe20000000000 */
[----:B------:R-:W-:Y:S02]  /*2990*/  @!P3 ISETP.EQ.OR P6, PT, R62, RZ, !P6 ;  /* 0x000000ff3e00b20c */ /* 0x000fe400077c2670 */
[----:B------:R-:W-:Y:S02]  /*29a0*/  @!P5 IABS R33, R33 ;  /* 0x000000210021d213 */ /* 0x000fe40000000000 */
[----:B------:R-:W-:Y:S02]  /*29b0*/  @!P0 IABS R51, R32 ;  /* 0x0000002000338213 */ /* 0x000fe40000000000 */
[----:B------:R-:W-:Y:S01]  /*29c0*/  @!P1 IABS R35, R35 ;  /* 0x0000002300239213 */ /* 0x000fe20000000000 */
[----:B------:R-:W-:Y:S01]  /*29d0*/  @!P5 IMAD.MOV.U32 R32, RZ, RZ, R33 ;  /* 0x000000ffff20d224 */ /* 0x000fe200078e0021 */
[----:B------:R-:W-:-:S02]  /*29e0*/  @!P3 FSEL R14, R14, RZ, !P6 ;  /* 0x000000ff0e0eb208 */ /* 0x000fc40007000000 */
[----:B------:R-:W-:Y:S01]  /*29f0*/  @!P3 SEL R45, R49, R45, P6 ;  /* 0x0000002d312db207 */ /* 0x000fe20003000000 */
[----:B------:R-:W-:Y:S01]  /*2a00*/  @!P1 IMAD.MOV.U32 R33, RZ, RZ, R35 ;  /* 0x000000ffff219224 */ /* 0x000fe200078e0023 */
[----:B----4-:R-:W-:Y:S01]  /*2a10*/  @!P5 ISETP.GT.AND P6, PT, R32, R53, PT ;  /* 0x000000352000d20c */ /* 0x010fe20003fc4270 */
[----:B------:R-:W-:Y:S01]  /*2a20*/  @!P0 IMAD.MOV.U32 R32, RZ, RZ, R51 ;  /* 0x000000ffff208224 */ /* 0x000fe200078e0033 */
[----:B------:R-:W-:Y:S02]  /*2a30*/  @!P2 ISETP.EQ.OR P4, PT, R64, RZ, !P4 ;  /* 0x000000ff4000a20c */ /* 0x000fe40006782670 */
[----:B-1----:R-:W-:Y:S02]  /*2a40*/  @!P1 ISETP.GT.AND P3, PT, R33, R60, PT ;  /* 0x0000003c2100920c */ /* 0x002fe40003f64270 */
[----:B------:R-:W-:Y:S02]  /*2a50*/  @!P2 FSEL R15, R15, RZ, !P4 ;  /* 0x000000ff0f0fa208 */ /* 0x000fe40006000000 */
[----:B------:R-:W-:-:S02]  /*2a60*/  @!P2 SEL R46, R49, R46, P4 ;  /* 0x0000002e312ea207 */ /* 0x000fc40002000000 */
[----:B--2---:R-:W-:Y:S02]  /*2a70*/  @!P0 ISETP.GT.AND P2, PT, R32, R55, PT ;  /* 0x000000372000820c */ /* 0x004fe40003f44270 */
[----:B------:R-:W-:Y:S02]  /*2a80*/  @!P5 ISETP.EQ.OR P6, PT, R53, RZ, !P6 ;  /* 0x000000ff3500d20c */ /* 0x000fe400077c2670 */
[----:B------:R-:W-:Y:S02]  /*2a90*/  @!P1 ISETP.EQ.OR P3, PT, R60, RZ, !P3 ;  /* 0x000000ff3c00920c */ /* 0x000fe40005f62670 */
[----:B------:R-:W-:Y:S02]  /*2aa0*/  @!P0 ISETP.EQ.OR P2, PT, R55, RZ, !P2 ;  /* 0x000000ff3700820c */ /* 0x000fe40005742670 */
[C---:B------:R-:W-:Y:S02]  /*2ab0*/  @!P5 SEL R47, R49.reuse, R47, P6 ;  /* 0x0000002f312fd207 */ /* 0x040fe40003000000 */
[----:B------:R-:W-:-:S02]  /*2ac0*/  @!P1 SEL R48, R49, R48, P3 ;  /* 0x0000003031309207 */ /* 0x000fc40001800000 */
[----:B------:R-:W-:Y:S01]  /*2ad0*/  @!P0 SEL R0, R49, R0, P2 ;  /* 0x0000000031008207 */ /* 0x000fe20001000000 */
[----:B0-----:R-:W-:Y:S01]  /*2ae0*/  IMAD.IADD R49, R34, 0x1, R49 ;  /* 0x0000000122317824 */ /* 0x001fe200078e0231 */
[----:B------:R-:W-:Y:S02]  /*2af0*/  @!P5 FSEL R36, R36, RZ, !P6 ;  /* 0x000000ff2424d208 */ /* 0x000fe40007000000 */
[----:B------:R-:W-:Y:S02]  /*2b00*/  @!P1 FSEL R37, R37, RZ, !P3 ;  /* 0x000000ff25259208 */ /* 0x000fe40005800000 */
[----:B------:R-:W-:Y:S02]  /*2b10*/  ISETP.GT.AND P4, PT, R49, R39, PT ;  /* 0x000000273100720c */ /* 0x000fe40003f84270 */
[----:B------:R-:W-:-:S11]  /*2b20*/  @!P0 FSEL R38, R38, RZ, !P2 ;  /* 0x000000ff26268208 */ /* 0x000fd60005000000 */
[----:B------:R-:W-:Y:S05]  /*2b30*/  @!P4 BRA `(.L_x_12) ;  /* 0xfffffff40094c947 */ /* 0x000fea000383ffff */
.L_x_6:
[----:B------:R-:W-:Y:S05]  /*2b40*/  BSYNC.RECONVERGENT B0 ;  /* 0x0000000000007941 */ /* 0x000fea0003800200 */
.L_x_5:
[----:B------:R-:W0:Y:S01]  /*2b50*/  S2R R19, SR_TID.X ;  /* 0x0000000000137919 */ /* 0x000e220000002100 */
[----:B------:R-:W1:Y:S01]  /*2b60*/  S2UR UR7, SR_CgaCtaId ;  /* 0x00000000000779c3 */ /* 0x000e620000008800 */
[----:B------:R-:W-:Y:S01]  /*2b70*/  UMOV UR5, 0x400 ;  /* 0x0000040000057882 */ /* 0x000fe20000000000 */
[----:B------:R-:W2:Y:S01]  /*2b80*/  LDCU UR10, c[0x0][0x3a0] ;  /* 0x00007400ff0a77ac */ /* 0x000ea20008000800 */
[----:B------:R-:W-:Y:S02]  /*2b90*/  UIADD3 UR6, UPT, UPT, UR5, 0x380, URZ ;  /* 0x0000038005067890 */ /* 0x000fe4000fffe0ff */
[----:B------:R-:W-:Y:S02]  /*2ba0*/  UIADD3 UR5, UPT, UPT, UR5, 0x2380, URZ ;  /* 0x0000238005057890 */ /* 0x000fe4000fffe0ff */
[----:B-1----:R-:W-:Y:S02]  /*2bb0*/  ULEA UR6, UR7, UR6, 0x18 ;  /* 0x0000000607067291 */ /* 0x002fe4000f8ec0ff */
[----:B------:R-:W-:-:S04]  /*2bc0*/  ULEA UR5, UR7, UR5, 0x18 ;  /* 0x0000000507057291 */ /* 0x000fc8000f8ec0ff */
[C---:B0-----:R-:W-:Y:S01]  /*2bd0*/  LEA R18, R19.reuse, UR6, 0x6 ;  /* 0x0000000613127c11 */ /* 0x041fe2000f8e30ff */
[C---:B------:R-:W-:Y:S01]  /*2be0*/  VIADD R16, R19.reuse, UR4 ;  /* 0x0000000413107c36 */ /* 0x040fe20008000000 */
[----:B------:R-:W-:-:S03]  /*2bf0*/  LEA R17, R19, UR5, 0x6 ;  /* 0x0000000513117c11 */ /* 0x000fc6000f8e30ff */
[----:B------:R0:W-:Y:S01]  /*2c00*/  STS [R18], R3 ;  /* 0x0000000312007388 */ /* 0x0001e20000000800 */
[----:B--2---:R-:W-:-:S03]  /*2c10*/  ISETP.GE.AND P0, PT, R16, UR10, PT ;  /* 0x0000000a10007c0c */ /* 0x004fc6000bf06270 */
[----:B------:R0:W-:Y:S01]  /*2c20*/  STS [R17], R2 ;  /* 0x0000000211007388 */ /* 0x0001e20000000800 */
[----:B------:R-:W-:-:S03]  /*2c30*/  ISETP.GT.U32.OR P0, PT, R19, 0xf, P0 ;  /* 0x0000000f1300780c */ /* 0x000fc60000704470 */
[----:B------:R0:W-:Y:S04]  /*2c40*/  STS [R18+0x4], R4 ;  /* 0x0000040412007388 */ /* 0x0001e80000000800 */
        /* <DEDUP_REMOVED lines=28> */
[----:B------:R0:W-:Y:S01]  /*2e10*/  STS [R17+0x3c], R0 ;  /* 0x00003c0011007388 */ /* 0x0001e20000000800 */
[----:B------:R-:W-:Y:S06]  /*2e20*/  BAR.SYNC.DEFER_BLOCKING 0x0 ;  /* 0x0000000000007b1d */ /* 0x000fec0000010000 */
[----:B------:R-:W-:Y:S05]  /*2e30*/  @P0 EXIT ;  /* 0x000000000000094d */ /* 0x000fea0003800000 */
[----:B------:R-:W1:Y:S01]  /*2e40*/  LDCU UR7, c[0x0][0x360] ;  /* 0x00006c00ff0777ac */ /* 0x000e620008000800 */
[----:B0-----:R-:W-:Y:S02]  /*2e50*/  IMAD.MOV.U32 R0, RZ, RZ, 0x7f7ff023 ;  /* 0x7f7ff023ff007424 */ /* 0x001fe400078e00ff */
[----:B------:R-:W-:Y:S02]  /*2e60*/  IMAD.MOV.U32 R2, RZ, RZ, RZ ;  /* 0x000000ffff027224 */ /* 0x000fe400078e00ff */
[----:B------:R-:W-:Y:S01]  /*2e70*/  IMAD.MOV.U32 R7, RZ, RZ, R16 ;  /* 0x000000ffff077224 */ /* 0x000fe200078e0010 */
[----:B-1----:R-:W-:Y:S02]  /*2e80*/  UISETP.GE.U32.AND UP0, UPT, UR7, 0x10, UPT ;  /* 0x000000100700788c */ /* 0x002fe4000bf06070 */
[----:B------:R-:W-:-:S07]  /*2e90*/  ULOP3.LUT UR10, UR7, 0xf, URZ, 0xc0, !UPT ;  /* 0x0000000f070a7892 */ /* 0x000fce000f8ec0ff */
[----:B------:R-:W-:Y:S05]  /*2ea0*/  BRA.U !UP0, `(.L_x_13) ;  /* 0x0000000508387547 */ /* 0x000fea000b800000 */
[----:B------:R-:W-:Y:S01]  /*2eb0*/  ULOP3.LUT UR11, UR7, 0x7f0, URZ, 0xc0, !UPT ;  /* 0x000007f0070b7892 */ /* 0x000fe2000f8ec0ff */
[----:B------:R-:W-:Y:S01]  /*2ec0*/  LEA R2, R19, 0x200, 0x2 ;  /* 0x0000020013027811 */ /* 0x000fe200078e10ff */
[----:B------:R-:W-:Y:S01]  /*2ed0*/  ULOP3.LUT UR4, UR7, 0xfffffff0, URZ, 0xc0, !UPT ;  /* 0xfffffff007047892 */ /* 0x000fe2000f8ec0ff */
[----:B------:R-:W-:Y:S02]  /*2ee0*/  IMAD.MOV.U32 R0, RZ, RZ, 0x7f7ff023 ;  /* 0x7f7ff023ff007424 */ /* 0x000fe400078e00ff */
[----:B------:R-:W-:Y:S01]  /*2ef0*/  IMAD.MOV.U32 R7, RZ, RZ, R16 ;  /* 0x000000ffff077224 */ /* 0x000fe200078e0010 */
[----:B------:R-:W-:Y:S01]  /*2f00*/  UIADD3 UR4, UPT, UPT, -UR4, URZ, URZ ;  /* 0x000000ff04047290 */ /* 0x000fe2000fffe1ff */
[C---:B------:R-:W-:Y:S02]  /*2f10*/  VIADD R3, R2.reuse, UR6 ;  /* 0x0000000602037c36 */ /* 0x040fe40008000000 */
[----:B------:R-:W-:Y:S02]  /*2f20*/  VIADD R4, R2, UR5 ;  /* 0x0000000502047c36 */ /* 0x000fe40008000000 */
[----:B------:R-:W-:-:S07]  /*2f30*/  IMAD.U32 R2, RZ, RZ, UR11 ;  /* 0x0000000bff027e24 */ /* 0x000fce000f8e00ff */
.L_x_14:
[----:B0-----:R-:W0:Y:S01]  /*2f40*/  LDS R5, [R3+-0x200] ;  /* 0xfffe000003057984 */ /* 0x001e220000000800 */
[----:B------:R-:W-:-:S03]  /*2f50*/  UIADD3 UR4, UPT, UPT, UR4, 0x10, URZ ;  /* 0x0000001004047890 */ /* 0x000fc6000fffe0ff */
[----:B------:R-:W1:Y:S01]  /*2f60*/  LDS R9, [R3+-0x1c0] ;  /* 0xfffe400003097984 */ /* 0x000e620000000800 */
[----:B------:R-:W-:Y:S01]  /*2f70*/  UISETP.NE.AND UP0, UPT, UR4, URZ, UPT ;  /* 0x000000ff0400728c */ /* 0x000fe2000bf05270 */
[----:B0-----:R-:W-:-:S13]  /*2f80*/  FSETP.GEU.AND P0, PT, R5, R0, PT ;  /* 0x000000000500720b */ /* 0x001fda0003f0e000 */
[----:B------:R-:W-:Y:S01]  /*2f90*/  @!P0 IMAD.MOV.U32 R0, RZ, RZ, R5 ;  /* 0x000000ffff008224 */ /* 0x000fe200078e0005 */
[----:B--2---:R-:W-:Y:S04]  /*2fa0*/  @!P0 LDS R7, [R4+-0x200] ;  /* 0xfffe000004078984 */ /* 0x004fe80000000800 */
[----:B------:R-:W0:Y:S01]  /*2fb0*/  LDS R5, [R3+-0x180] ;  /* 0xfffe800003057984 */ /* 0x000e220000000800 */
[----:B-1----:R-:W-:-:S13]  /*2fc0*/  FSETP.GEU.AND P0, PT, R9, R0, PT ;  /* 0x000000000900720b */ /* 0x002fda0003f0e000 */
[----:B------:R-:W-:Y:S01]  /*2fd0*/  @!P0 IMAD.MOV.U32 R0, RZ, RZ, R9 ;  /* 0x000000ffff008224 */ /* 0x000fe200078e0009 */
[----:B------:R-:W-:Y:S04]  /*2fe0*/  @!P0 LDS R7, [R4+-0x1c0] ;  /* 0xfffe400004078984 */ /* 0x000fe80000000800 */
[----:B------:R-:W1:Y:S01]  /*2ff0*/  LDS R9, [R3+-0x140] ;  /* 0xfffec00003097984 */ /* 0x000e620000000800 */
[----:B0-----:R-:W-:-:S13]  /*3000*/  FSETP.GEU.AND P0, PT, R5, R0, PT ;  /* 0x000000000500720b */ /* 0x001fda0003f0e000 */
[----:B------:R-:W-:Y:S01]  /*3010*/  @!P0 IMAD.MOV.U32 R0, RZ, RZ, R5 ;  /* 0x000000ffff008224 */ /* 0x000fe200078e0005 */
[----:B------:R-:W-:Y:S04]  /*3020*/  @!P0 LDS R7, [R4+-0x180] ;  /* 0xfffe800004078984 */ /* 0x000fe80000000800 */
        /* <DEDUP_REMOVED lines=16> */
[----:B------:R-:W0:Y:S01]  /*3130*/  LDS R5, [R3] ;  /* 0x0000000003057984 */ /* 0x000e220000000800 */
[----:B-1----:R-:W-:-:S13]  /*3140*/  FSETP.GEU.AND P0, PT, R9, R0, PT ;  /* 0x000000000900720b */ /* 0x002fda0003f0e000 */
[----:B------:R-:W-:Y:S01]  /*3150*/  @!P0 IMAD.MOV.U32 R0, RZ, RZ, R9 ;  /* 0x000000ffff008224 */ /* 0x000fe200078e0009 */
[----:B------:R-:W-:Y:S04]  /*3160*/  @!P0 LDS R7, [R4+-0x40] ;  /* 0xffffc00004078984 */ /* 0x000fe80000000800 */
[----:B------:R-:W1:Y:S01]  /*3170*/  LDS R9, [R3+0x40] ;  /* 0x0000400003097984 */ /* 0x000e620000000800 */
[----:B0-----:R-:W-:-:S13]  /*3180*/  FSETP.GEU.AND P0, PT, R5, R0, PT ;  /* 0x000000000500720b */ /* 0x001fda0003f0e000 */
[----:B------:R-:W-:Y:S01]  /*3190*/  @!P0 IMAD.MOV.U32 R0, RZ, RZ, R5 ;  /* 0x000000ffff008224 */ /* 0x000fe200078e0005 */
[----:B------:R-:W-:Y:S04]  /*31a0*/  @!P0 LDS R7, [R4] ;  /* 0x0000000004078984 */ /* 0x000fe80000000800 */
[----:B------:R-:W0:Y:S01]  /*31b0*/  LDS R5, [R3+0x80] ;  /* 0x0000800003057984 */ /* 0x000e220000000800 */
[----:B-1----:R-:W-:-:S13]  /*31c0*/  FSETP.GEU.AND P0, PT, R9, R0, PT ;  /* 0x000000000900720b */ /* 0x002fda0003f0e000 */
[----:B------:R-:W-:Y:S01]  /*31d0*/  @!P0 IMAD.MOV.U32 R0, RZ, RZ, R9 ;  /* 0x000000ffff008224 */ /* 0x000fe200078e0009 */
[----:B------:R-:W-:Y:S04]  /*31e0*/  @!P0 LDS R7, [R4+0x40] ;  /* 0x0000400004078984 */ /* 0x000fe80000000800 */
[----:B------:R-:W1:Y:S01]  /*31f0*/  LDS R9, [R3+0xc0] ;  /* 0x0000c00003097984 */ /* 0x000e620000000800 */
[----:B0-----:R-:W-:-:S13]  /*3200*/  FSETP.GEU.AND P0, PT, R5, R0, PT ;  /* 0x000000000500720b */ /* 0x001fda0003f0e000 */
[----:B------:R-:W-:Y:S01]  /*3210*/  @!P0 IMAD.MOV.U32 R0, RZ, RZ, R5 ;  /* 0x000000ffff008224 */ /* 0x000fe200078e0005 */
[----:B------:R-:W-:Y:S04]  /*3220*/  @!P0 LDS R7, [R4+0x80] ;  /* 0x0000800004078984 */ /* 0x000fe80000000800 */
        /* <DEDUP_REMOVED lines=12> */
[----:B------:R1:W2:Y:S02]  /*32f0*/  LDS R9, [R3+0x1c0] ;  /* 0x0001c00003097984 */ /* 0x0002a40000000800 */
[----:B-1----:R-:W-:Y:S01]  /*3300*/  VIADD R3, R3, 0x400 ;  /* 0x0000040003037836 */ /* 0x002fe20000000000 */
[----:B0-----:R-:W-:-:S13]  /*3310*/  FSETP.GEU.AND P0, PT, R5, R0, PT ;  /* 0x000000000500720b */ /* 0x001fda0003f0e000 */
[----:B------:R-:W-:Y:S01]  /*3320*/  @!P0 IMAD.MOV.U32 R0, RZ, RZ, R5 ;  /* 0x000000ffff008224 */ /* 0x000fe200078e0005 */
[----:B------:R-:W0:Y:S04]  /*3330*/  @!P0 LDS R7, [R4+0x180] ;  /* 0x0001800004078984 */ /* 0x000e280000000800 */
[----:B--2---:R-:W-:-:S13]  /*3340*/  FSETP.GEU.AND P0, PT, R9, R0, PT ;  /* 0x000000000900720b */ /* 0x004fda0003f0e000 */
[----:B------:R1:W2:Y:S01]  /*3350*/  @!P0 LDS R7, [R4+0x1c0] ;  /* 0x0001c00004078984 */ /* 0x0002a20000000800 */
[----:B------:R-:W-:Y:S02]  /*3360*/  @!P0 IMAD.MOV.U32 R0, RZ, RZ, R9 ;  /* 0x000000ffff008224 */ /* 0x000fe400078e0009 */
[----:B-1----:R-:W-:Y:S01]  /*3370*/  VIADD R4, R4, 0x400 ;  /* 0x0000040004047836 */ /* 0x002fe20000000000 */
[----:B------:R-:W-:Y:S06]  /*3380*/  BRA.U UP0, `(.L_x_14) ;  /* 0xfffffff900ec7547 */ /* 0x000fec000b83ffff */
.L_x_13:
[----:B------:R-:W-:-:S09]  /*3390*/  UISETP.NE.AND UP0, UPT, UR10, URZ, UPT ;  /* 0x000000ff0a00728c */ /* 0x000fd2000bf05270 */
[----:B------:R-:W-:Y:S05]  /*33a0*/  BRA.U !UP0, `(.L_x_15) ;  /* 0x0000000508407547 */ /* 0x000fea000b800000 */
[----:B------:R-:W-:Y:S01]  /*33b0*/  UISETP.GE.U32.AND UP0, UPT, UR10, 0x8, UPT ;  /* 0x000000080a00788c */ /* 0x000fe2000bf06070 */
[C---:B------:R-:W-:Y:S01]  /*33c0*/  IMAD R3, R19.reuse, -0x3c, R18 ;  /* 0xffffffc413037824 */ /* 0x040fe200078e0212 */
[----:B------:R-:W-:Y:S01]  /*33d0*/  ULOP3.LUT UR11, UR7, 0x7, URZ, 0xc0, !UPT ;  /* 0x00000007070b7892 */ /* 0x000fe2000f8ec0ff */
[----:B------:R-:W-:-:S03]  /*33e0*/  IMAD R17, R19, -0x3c, R17 ;  /* 0xffffffc413117824 */ /* 0x000fc600078e0211 */
[----:B------:R-:W-:-:S03]  /*33f0*/  UISETP.NE.AND UP1, UPT, UR11, URZ, UPT ;  /* 0x000000ff0b00728c */ /* 0x000fc6000bf25270 */
[----:B------:R-:W-:Y:S08]  /*3400*/  BRA.U !UP0, `(.L_x_16) ;  /* 0x00000001088c7547 */ /* 0x000ff0000b800000 */
[C---:B------:R-:W-:Y:S02]  /*3410*/  IMAD R4, R2.reuse, 0x40, R3 ;  /* 0x0000004002047824 */ /* 0x040fe400078e0203 */
[C---:B------:R-:W-:Y:S02]  /*3420*/  IMAD R6, R2.reuse, 0x40, R17 ;  /* 0x0000004002067824 */ /* 0x040fe400078e0211 */
[----:B------:R-:W-:Y:S01]  /*3430*/  VIADD R2, R2, 0x8 ;  /* 0x0000000802027836 */ /* 0x000fe20000000000 */
[----:B------:R-:W1:Y:S04]  /*3440*/  LDS R5, [R4] ;  /* 0x0000000004057984 */ /* 0x000e680000000800 */
[----:B------:R-:W3:Y:S01]  /*3450*/  LDS R9, [R4+0x40] ;  /* 0x0000400004097984 */ /* 0x000ee20000000800 */
[----:B-1----:R-:W-:-:S13]  /*3460*/  FSETP.GEU.AND P0, PT, R5, R0, PT ;  /* 0x000000000500720b */ /* 0x002fda0003f0e000 */
[----:B------:R-:W-:Y:S01]  /*3470*/  @!P0 IMAD.MOV.U32 R0, RZ, RZ, R5 ;  /* 0x000000ffff008224 */ /* 0x000fe200078e0005 */
[----:B0-2---:R-:W-:Y:S04]  /*3480*/  @!P0 LDS R7, [R6] ;  /* 0x0000000006078984 */ /* 0x005fe80000000800 */
[----:B------:R-:W0:Y:S01]  /*3490*/  LDS R5, [R4+0x80] ;  /* 0x0000800004057984 */ /* 0x000e220000000800 */
[----:B---3--:R-:W-:-:S13]  /*34a0*/  FSETP.GEU.AND P0, PT, R9, R0, PT ;  /* 0x000000000900720b */ /* 0x008fda0003f0e000 */
        /* <DEDUP_REMOVED lines=21> */
[----:B------:R3:W4:Y:S04]  /*3600*/  @!P0 LDS R7, [R6+0x180] ;  /* 0x0001800006078984 */ /* 0x0007280000000800 */
[----:B-1----:R-:W-:-:S13]  /*3610*/  FSETP.GEU.AND P0, PT, R9, R0, PT ;  /* 0x000000000900720b */ /* 0x002fda0003f0e000 */
[----:B------:R3:W1:Y:S01]  /*3620*/  @!P0 LDS R7, [R6+0x1c0] ;  /* 0x0001c00006078984 */ /* 0x0006620000000800 */
[----:B------:R-:W-:-:S07]  /*3630*/  @!P0 IMAD.MOV.U32 R0, RZ, RZ, R9 ;  /* 0x000000ffff008224 */ /* 0x000fce00078e0009 */
.L_x_16:
[----:B------:R-:W-:Y:S05]  /*3640*/  BRA.U !UP1, `(.L_x_15) ;  /* 0x0000000109987547 */ /* 0x000fea000b800000 */
[----:B------:R-:W-:Y:S02]  /*3650*/  UISETP.GE.U32.AND UP0, UPT, UR11, 0x4, UPT ;  /* 0x000000040b00788c */ /* 0x000fe4000bf06070 */
[----:B------:R-:W-:-:S04]  /*3660*/  ULOP3.LUT UR4, UR7, 0x3, URZ, 0xc0, !UPT ;  /* 0x0000000307047892 */ /* 0x000fc8000f8ec0ff */
[----:B------:R-:W-:-:S03]  /*3670*/  UISETP.NE.AND UP1, UPT, UR4, URZ, UPT ;  /* 0x000000ff0400728c */ /* 0x000fc6000bf25270 */
[----:B------:R-:W-:Y:S08]  /*3680*/  BRA.U !UP0, `(.L_x_17) ;  /* 0x00000001084c7547 */ /* 0x000ff0000b800000 */
[C---:B------:R-:W-:Y:S02]  /*3690*/  IMAD R4, R2.reuse, 0x40, R3 ;  /* 0x0000004002047824 */ /* 0x040fe400078e0203 */
[C---:B------:R-:W-:Y:S02]  /*36a0*/  IMAD R17, R2.reuse, 0x40, R17 ;  /* 0x0000004002117824 */ /* 0x040fe400078e0211 */
[----:B------:R-:W-:Y:S01]  /*36b0*/  VIADD R2, R2, 0x4 ;  /* 0x0000000402027836 */ /* 0x000fe20000000000 */
[----:B------:R-:W5:Y:S04]  /*36c0*/  LDS R3, [R4] ;  /* 0x0000000004037984 */ /* 0x000f680000000800 */
[----:B------:R-:W3:Y:S01]  /*36d0*/  LDS R5, [R4+0x40] ;  /* 0x0000400004057984 */ /* 0x000ee20000000800 */
[----:B-----5:R-:W-:-:S13]  /*36e0*/  FSETP.GEU.AND P0, PT, R3, R0, PT ;  /* 0x000000000300720b */ /* 0x020fda0003f0e000 */
[----:B------:R-:W-:Y:S01]  /*36f0*/  @!P0 IMAD.MOV.U32 R0, RZ, RZ, R3 ;  /* 0x000000ffff008224 */ /* 0x000fe200078e0003 */
[----:B012-4-:R-:W-:Y:S04]  /*3700*/  @!P0 LDS R7, [R17] ;  /* 0x0000000011078984 */ /* 0x017fe80000000800 */
[----:B------:R-:W0:Y:S01]  /*3710*/  LDS R3, [R4+0x80] ;  /* 0x0000800004037984 */ /* 0x000e220000000800 */
[----:B---3--:R-:W-:-:S13]  /*3720*/  FSETP.GEU.AND P0, PT, R5, R0, PT ;  /* 0x000000000500720b */ /* 0x008fda0003f0e000 */
[----:B------:R-:W-:Y:S01]  /*3730*/  @!P0 IMAD.MOV.U32 R0, RZ, RZ, R5 ;  /* 0x000000ffff008224 */ /* 0x000fe200078e0005 */
[----:B------:R-:W-:Y:S04]  /*3740*/  @!P0 LDS R7, [R17+0x40] ;  /* 0x0000400011078984 */ /* 0x000fe80000000800 */
[----:B------:R-:W1:Y:S01]  /*3750*/  LDS R5, [R4+0xc0] ;  /* 0x0000c00004057984 */ /* 0x000e620000000800 */
[----:B0-----:R-:W-:-:S13]  /*3760*/  FSETP.GEU.AND P0, PT, R3, R0, PT ;  /* 0x000000000300720b */ /* 0x001fda0003f0e000 */
[----:B------:R-:W-:Y:S01]  /*3770*/  @!P0 IMAD.MOV.U32 R0, RZ, RZ, R3 ;  /* 0x000000ffff008224 */ /* 0x000fe200078e0003 */
[----:B------:R0:W2:Y:S04]  /*3780*/  @!P0 LDS R7, [R17+0x80] ;  /* 0x0000800011078984 */ /* 0x0000a80000000800 */
[----:B-1----:R-:W-:-:S13]  /*3790*/  FSETP.GEU.AND P0, PT, R5, R0, PT ;  /* 0x000000000500720b */ /* 0x002fda0003f0e000 */
[----:B------:R0:W1:Y:S01]  /*37a0*/  @!P0 LDS R7, [R17+0xc0] ;  /* 0x0000c00011078984 */ /* 0x0000620000000800 */
[----:B------:R-:W-:-:S07]  /*37b0*/  @!P0 IMAD.MOV.U32 R0, RZ, RZ, R5 ;  /* 0x000000ffff008224 */ /* 0x000fce00078e0005 */
.L_x_17:
[----:B------:R-:W-:Y:S05]  /*37c0*/  BRA.U !UP1, `(.L_x_15) ;  /* 0x0000000109387547 */ /* 0x000fea000b800000 */
[----:B------:R-:W-:Y:S01]  /*37d0*/  IMAD R2, R2, 0x10, R19 ;  /* 0x0000001002027824 */ /* 0x000fe200078e0213 */
[----:B------:R-:W-:-:S03]  /*37e0*/  UIADD3 UR4, UPT, UPT, -UR4, URZ, URZ ;  /* 0x000000ff04047290 */ /* 0x000fc6000fffe1ff */
[----:B------:R-:W-:-:S04]  /*37f0*/  IMAD.SHL.U32 R2, R2, 0x4, RZ ;  /* 0x0000000402027824 */ /* 0x000fc800078e00ff */
[C---:B------:R-:W-:Y:S02]  /*3800*/  VIADD R3, R2.reuse, UR5 ;  /* 0x0000000502037c36 */ /* 0x040fe40008000000 */
[----:B------:R-:W-:-:S07]  /*3810*/  VIADD R2, R2, UR6 ;  /* 0x0000000602027c36 */ /* 0x000fce0008000000 */
.L_x_18:
[----:B------:R5:W0:Y:S01]  /*3820*/  LDS R5, [R2] ;  /* 0x0000000002057984 */ /* 0x000a220000000800 */
[----:B------:R-:W-:-:S04]  /*3830*/  UIADD3 UR4, UPT, UPT, UR4, 0x1, URZ ;  /* 0x0000000104047890 */ /* 0x000fc8000fffe0ff */
[----:B------:R-:W-:Y:S01]  /*3840*/  UISETP.NE.AND UP0, UPT, UR4, URZ, UPT ;  /* 0x000000ff0400728c */ /* 0x000fe2000bf05270 */
[----:B-----5:R-:W-:Y:S01]  /*3850*/  VIADD R2, R2, 0x40 ;  /* 0x0000004002027836 */ /* 0x020fe20000000000 */
[----:B0-----:R-:W-:-:S13]  /*3860*/  FSETP.GEU.AND P0, PT, R5, R0, PT ;  /* 0x000000000500720b */ /* 0x001fda0003f0e000 */
[----:B-12-4-:R0:W1:Y:S01]  /*3870*/  @!P0 LDS R7, [R3] ;  /* 0x0000000003078984 */ /* 0x0160620000000800 */
[----:B------:R-:W-:Y:S02]  /*3880*/  @!P0 IMAD.MOV.U32 R0, RZ, RZ, R5 ;  /* 0x000000ffff008224 */ /* 0x000fe400078e0005 */
[----:B0-----:R-:W-:Y:S01]  /*3890*/  VIADD R3, R3, 0x40 ;  /* 0x0000004003037836 */ /* 0x001fe20000000000 */
[----:B------:R-:W-:Y:S06]  /*38a0*/  BRA.U UP0, `(.L_x_18) ;  /* 0xfffffffd00dc7547 */ /* 0x000fec000b83ffff */
.L_x_15:
[----:B------:R-:W-:Y:S01]  /*38b0*/  VIADD R2, R0, 0xf3000000 ;  /* 0xf300000000027836 */ /* 0x000fe20000000000 */
[----:B------:R0:W0:Y:S01]  /*38c0*/  MUFU.RSQ R3, R0 ;  /* 0x0000000000037308 */ /* 0x0000220000001400 */
[----:B------:R-:W-:Y:S03]  /*38d0*/  BSSY.RECONVERGENT B0, `(.L_x_19) ;  /* 0x000000a000007945 */ /* 0x000fe60003800200 */
[----:B------:R-:W-:-:S13]  /*38e0*/  ISETP.GT.U32.AND P0, PT, R2, 0x727fffff, PT ;  /* 0x727fffff0200780c */ /* 0x000fda0003f04070 */
[----:B0-----:R-:W-:Y:S05]  /*38f0*/  @!P0 BRA `(.L_x_20) ;  /* 0x00000000000c8947 */ /* 0x001fea0003800000 */
[----:B------:R-:W-:-:S07]  /*3900*/  MOV R8, 0x3920 ;  /* 0x0000392000087802 */ /* 0x000fce0000000f00 */
[----:B-1234-:R-:W-:Y:S05]  /*3910*/  CALL.REL.NOINC `($__internal_0_$__cuda_sm20_sqrt_rn_f32_slowpath) ;  /* 0x0000000000347944 */ /* 0x01efea0003c00000 */
[----:B------:R-:W-:Y:S05]  /*3920*/  BRA `(.L_x_21) ;  /* 0x0000000000107947 */ /* 0x000fea0003800000 */
.L_x_20:
[C---:B------:R-:W-:Y:S01]  /*3930*/  FMUL.FTZ R9, R3.reuse, R0 ;  /* 0x0000000003097220 */ /* 0x040fe20000410000 */
[----:B------:R-:W-:-:S03]  /*3940*/  FMUL.FTZ R2, R3, 0.5 ;  /* 0x3f00000003027820 */ /* 0x000fc60000410000 */
[----:B------:R-:W-:-:S04]  /*3950*/  FFMA R0, -R9, R9, R0 ;  /* 0x0000000909007223 */ /* 0x000fc80000000100 */
[----:B------:R-:W-:-:S07]  /*3960*/  FFMA R9, R0, R2, R9 ;  /* 0x0000000200097223 */ /* 0x000fce0000000009 */
.L_x_21:
[----:B------:R-:W-:Y:S05]  /*3970*/  BSYNC.RECONVERGENT B0 ;  /* 0x0000000000007941 */ /* 0x000fea0003800200 */
.L_x_19:
[----:B------:R-:W0:Y:S08]  /*3980*/  LDC.64 R2, c[0x0][0x390] ;  /* 0x0000e400ff027b82 */ /* 0x000e300000000a00 */
[----:B------:R-:W5:Y:S01]  /*3990*/  LDC.64 R4, c[0x0][0x398] ;  /* 0x0000e600ff047b82 */ /* 0x000f620000000a00 */
[----:B0-----:R-:W-:-:S05]  /*39a0*/  IMAD.WIDE R2, R16, 0x4, R2 ;  /* 0x0000000410027825 */ /* 0x001fca00078e0202 */
[----:B------:R-:W-:Y:S01]  /*39b0*/  STG.E desc[UR8][R2.64], R9 ;  /* 0x0000000902007986 */ /* 0x000fe2000c101908 */
[----:B-----5:R-:W-:-:S05]  /*39c0*/  IMAD.WIDE R4, R16, 0x4, R4 ;  /* 0x0000000410047825 */ /* 0x020fca00078e0204 */
[----:B-12-4-:R-:W-:Y:S01]  /*39d0*/  STG.E desc[UR8][R4.64], R7 ;  /* 0x0000000704007986 */ /* 0x016fe2000c101908 */
[----:B------:R-:W-:Y:S05]  /*39e0*/  EXIT ;  /* 0x000000000000794d */ /* 0x000fea0003800000 */
        .weak           $__internal_0_$__cuda_sm20_sqrt_rn_f32_slowpath
        .type           $__internal_0_$__cuda_sm20_sqrt_rn_f32_slowpath,@function
        .size           $__internal_0_$__cuda_sm20_sqrt_rn_f32_slowpath,(.L_x_24 - $__internal_0_$__cuda_sm20_sqrt_rn_f32_slowpath)
$__internal_0_$__cuda_sm20_sqrt_rn_f32_slowpath:
[----:B------:R-:W-:-:S13]  /*39f0*/  LOP3.LUT P0, RZ, R0, 0x7fffffff, RZ, 0xc0, !PT ;  /* 0x7fffffff00ff7812 */ /* 0x000fda000780c0ff */
[----:B------:R-:W-:Y:S01]  /*3a00*/  @!P0 IMAD.MOV.U32 R2, RZ, RZ, R0 ;  /* 0x000000ffff028224 */ /* 0x000fe200078e0000 */
[----:B------:R-:W-:Y:S06]  /*3a10*/  @!P0 BRA `(.L_x_22) ;  /* 0x0000000000408947 */ /* 0x000fec0003800000 */
[----:B------:R-:W-:-:S13]  /*3a20*/  FSETP.GEU.FTZ.AND P0, PT, R0, RZ, PT ;  /* 0x000000ff0000720b */ /* 0x000fda0003f1e000 */
[----:B------:R-:W-:Y:S01]  /*3a30*/  @!P0 IMAD.MOV.U32 R2, RZ, RZ, 0x7fffffff ;  /* 0x7fffffffff028424 */ /* 0x000fe200078e00ff */
[----:B------:R-:W-:Y:S06]  /*3a40*/  @!P0 BRA `(.L_x_22) ;  /* 0x0000000000348947 */ /* 0x000fec0003800000 */
[----:B------:R-:W-:-:S13]  /*3a50*/  FSETP.GTU.FTZ.AND P0, PT, |R0|, +INF , PT ;  /* 0x7f8000000000780b */ /* 0x000fda0003f1c200 */
[----:B------:R-:W-:Y:S01]  /*3a60*/  @P0 FADD.FTZ R2, R0, 1 ;  /* 0x3f80000000020421 */ /* 0x000fe20000010000 */
[----:B------:R-:W-:Y:S06]  /*3a70*/  @P0 BRA `(.L_x_22) ;  /* 0x0000000000280947 */ /* 0x000fec0003800000 */
[----:B------:R-:W-:-:S13]  /*3a80*/  FSETP.NEU.FTZ.AND P0, PT, |R0|, +INF , PT ;  /* 0x7f8000000000780b */ /* 0x000fda0003f1d200 */
[----:B------:R-:W-:-:S04]  /*3a90*/  @P0 FFMA R3, R0, 1.84467440737095516160e+19, RZ ;  /* 0x5f80000000030823 */ /* 0x000fc800000000ff */
[----:B------:R-:W0:Y:S02]  /*3aa0*/  @P0 MUFU.RSQ R2, R3 ;  /* 0x0000000300020308 */ /* 0x000e240000001400 */
[----:B0-----:R-:W-:Y:S01]  /*3ab0*/  @P0 FMUL.FTZ R4, R3, R2 ;  /* 0x0000000203040220 */ /* 0x001fe20000410000 */
[----:B------:R-:W-:Y:S01]  /*3ac0*/  @P0 FMUL.FTZ R6, R2, 0.5 ;  /* 0x3f00000002060820 */ /* 0x000fe20000410000 */
[----:B------:R-:W-:Y:S02]  /*3ad0*/  @!P0 IMAD.MOV.U32 R2, RZ, RZ, R0 ;  /* 0x000000ffff028224 */ /* 0x000fe400078e0000 */
[----:B------:R-:W-:-:S04]  /*3ae0*/  @P0 FADD.FTZ R5, -R4, -RZ ;  /* 0x800000ff04050221 */ /* 0x000fc80000010100 */
[----:B------:R-:W-:-:S04]  /*3af0*/  @P0 FFMA R5, R4, R5, R3 ;  /* 0x0000000504050223 */ /* 0x000fc80000000003 */
[----:B------:R-:W-:-:S04]  /*3b00*/  @P0 FFMA R5, R5, R6, R4 ;  /* 0x0000000605050223 */ /* 0x000fc80000000004 */
[----:B------:R-:W-:-:S07]  /*3b10*/  @P0 FMUL.FTZ R2, R5, 2.3283064365386962891e-10 ;  /* 0x2f80000005020820 */ /* 0x000fce0000410000 */
.L_x_22:
[----:B------:R-:W-:Y:S02]  /*3b20*/  IMAD.MOV.U32 R9, RZ, RZ, R2 ;  /* 0x000000ffff097224 */ /* 0x000fe400078e0002 */
[----:B------:R-:W-:Y:S02]  /*3b30*/  IMAD.MOV.U32 R2, RZ, RZ, R8 ;  /* 0x000000ffff027224 */ /* 0x000fe400078e0008 */
[----:B------:R-:W-:-:S04]  /*3b40*/  IMAD.MOV.U32 R3, RZ, RZ, 0x0 ;  /* 0x00000000ff037424 */ /* 0x000fc800078e00ff */
[----:B------:R-:W-:Y:S05]  /*3b50*/  RET.REL.NODEC R2 `(_Z21citydist_sorted_deltaPKfPKjPfPjiii) ;  /* 0xffffffc402287950 */ /* 0x000fea0003c3ffff */
.L_x_23:
[----:B------:R-:W-:-:S00]  /*3b60*/  BRA `(.L_x_23) ;  /* 0xfffffffc00fc7947 */ /* 0x000fc0000383ffff */
[----:B------:R-:W-:-:S00]  /*3b70*/  NOP ;  /* 0x0000000000007918 */ /* 0x000fc00000000000 */
        /* <DEDUP_REMOVED lines=8> */
.L_x_24:


//--------------------- .nv.shared._Z21citydist_sorted_deltaPKfPKjPfPjiii --------------------------
	.section	.nv.shared._Z21citydist_sorted_deltaPKfPKjPfPjiii,"aw",@nobits
	.sectionflags	@""
	.align	4
.nv.shared._Z21citydist_sorted_deltaPKfPKjPfPjiii:
	.zero		18304


//--------------------- .nv.shared.reserved.0     --------------------------
	.section	.nv.shared.reserved.0,"aw",@nobits
	.weak		__nv_reservedSMEM_offset_0_alias
	.size		__nv_reservedSMEM_offset_0_alias, 0, 64
	.other		__nv_reservedSMEM_offset_0_alias,@"STO_CUDA_RESERVED_SHARED STV_DEFAULT"
__nv_reservedSMEM_offset_0_alias:
	.zero		0
	.zero		64


//--------------------- .nv.constant0._Z21citydist_sorted_deltaPKfPKjPfPjiii --------------------------
	.section	.nv.constant0._Z21citydist_sorted_deltaPKfPKjPfPjiii,"a",@progbits
	.sectionflags	@""
	.align	4
.nv.constant0._Z21citydist_sorted_deltaPKfPKjPfPjiii:
	.zero		940


//--------------------- SYMBOLS --------------------------

	.type		.nv.reservedSmem.offset0,@object
	.size		.nv.reservedSmem.offset0,0x4
	.type		.nv.reservedSmem.cap,@object
	.size		.nv.reservedSmem.cap,0x4
